// auto-generated by cutlass_sweep.gemm — config: {"arch": "sm_100", "cluster_m": 1, "cluster_n": 1, "dtype": "e5m2", "dtype_b": "e5m2", "layout": "nt", "stages": 2, "tile_k": 128, "tile_m": 128, "tile_n": 256}
#include "cutlass/cutlass.h"
#include "cutlass/gemm/collective/collective_builder.hpp"
#include "cutlass/gemm/device/gemm_universal_adapter.h"
#include "cutlass/gemm/kernel/gemm_universal.hpp"
#include "cutlass/epilogue/collective/collective_builder.hpp"

using ElemA = cutlass::float_e5m2_t;
using ElemB = cutlass::float_e5m2_t;
using ElemCD = cutlass::float_e5m2_t;
using Acc  = float;
using TileShape    = cute::Shape<cute::_128, cute::_256, cute::_128>;
using ClusterShape = cute::Shape<cute::_1, cute::_1, cute::_1>;

using CollectiveEpilogue = typename cutlass::epilogue::collective::CollectiveBuilder<
    cutlass::arch::Sm100, cutlass::arch::OpClassTensorOp,
    TileShape, ClusterShape,
    cutlass::epilogue::collective::EpilogueTileAuto,
    Acc, Acc,
    ElemCD, cutlass::layout::RowMajor, 128 / cutlass::sizeof_bits<ElemCD>::value,
    ElemCD, cutlass::layout::RowMajor, 128 / cutlass::sizeof_bits<ElemCD>::value,
    cutlass::epilogue::collective::EpilogueScheduleAuto
  >::CollectiveOp;

using CollectiveMainloop = typename cutlass::gemm::collective::CollectiveBuilder<
    cutlass::arch::Sm100, cutlass::arch::OpClassTensorOp,
    ElemA, cutlass::layout::RowMajor, 128 / cutlass::sizeof_bits<ElemA>::value,
    ElemB, cutlass::layout::ColumnMajor, 128 / cutlass::sizeof_bits<ElemB>::value,
    Acc,
    TileShape, ClusterShape,
    cutlass::gemm::collective::StageCount<2>,
    cutlass::gemm::collective::KernelScheduleAuto
  >::CollectiveOp;

using GemmKernel = cutlass::gemm::kernel::GemmUniversal<
    cute::Shape<int,int,int,int>,
    CollectiveMainloop,
    CollectiveEpilogue
>;
using Gemm = cutlass::gemm::device::GemmUniversalAdapter<GemmKernel>;

// Force the device kernel symbol into the cubin without needing a host main.
auto* _anchor = &cutlass::device_kernel<GemmKernel>;


// ===== COMPILED SASS (sm_100a) =====

	.target	sm_100a

	.elftype	@"ET_EXEC"


//--------------------- .note.nv.tkinfo           --------------------------
	.section	.note.nv.tkinfo,"",@"SHT_NOTE"
	.sectionflags	@"SHF_NOTE_NV_TKINFO"
	.tkinfo
        /*0018*/ 	.word	0x00000002
        /*0030*/ 	.string	""
        /*0030*/ 	.string	"ptxas"
        /*0030*/ 	.string	"Cuda compilation tools, release 13.0, V13.0.88"
        /*0030*/ 	.string	"Build cuda_13.0.r13.0/compiler.36424714_0"
        /*0030*/ 	.string	"-arch sm_100a -m 64 "



//--------------------- .note.nv.cuinfo           --------------------------
	.section	.note.nv.cuinfo,"",@"SHT_NOTE"
	.sectionflags	@"SHF_NOTE_NV_CUINFO"
        /*0018*/ 	.short	0x0002
        /*001a*/ 	.short	0x0064
        /*001c*/ 	.short	0x0082
	.zero		2


//--------------------- .nv.info                  --------------------------
	.section	.nv.info,"",@"SHT_CUDA_INFO"
	.align	4


	//----- nvinfo : EIATTR_REGCOUNT
	.align		4
        /*0000*/ 	.byte	0x04, 0x2f
        /*0002*/ 	.short	(.L_20 - .L_19)
	.align		4
.L_19:
        /*0004*/ 	.word	index@(_ZN7cutlass13device_kernelINS_4gemm6kernel13GemmUniversalIN4cute5tupleIJiiiiEEENS1_10collective13CollectiveMmaINS1_35MainloopSm100TmaUmmaWarpSpecializedILi2ELi2ELi2ENS5_IJNS4_1CILi1EEESB_SB_EEEEENS5_IJNSA_ILi128EEENSA_ILi256EEESE_EEENS_12float_e5m2_tENS5_IJlSB_lEEESH_SI_NS4_8TiledMMAINS4_8MMA_AtomIJNS4_10MMA_TraitsINS4_19SM100_MMA_F8F6F4_SSEJSH_SH_fSE_SF_NS4_17integral_constantINS4_4UMMA5MajorELSP_0EEESQ_NSN_INSO_7ScaleInELSR_0EEESS_EEEEEENS4_6LayoutISC_NS5_IJNSA_ILi0EEESW_SW_EEEEENS5_IJNS4_10UnderscoreESZ_SZ_EEEEENS4_13SM90_TMA_LOADENS4_14ComposedLayoutINS4_7SwizzleILi3ELi4ELi3EEENS4_18smem_ptr_flag_bitsILi8EEENSV_INS5_IJNSA_ILi8EEESE_EEENS5_IJSE_SB_EEEEEEEvNS4_8identityES12_S1C_vS1D_EENS_8epilogue10collective18CollectiveEpilogueINS1F_23Sm100TmaWarpSpecializedILi4ELi2ELi64ELb0ELb0EEEJSG_NS5_IJNSV_ISE_SB_EENSV_INSA_ILi64EEESB_EEEEESH_SI_SH_SI_NS1F_6fusion15FusionCallbacksIS1J_NS1O_17LinearCombinationISH_fSH_fLNS_15FloatRoundStyleE2EEESG_S1N_JEEENS4_5SM1004TMEM4LOAD26SM100_TMEM_LOAD_32dp32b64xES12_NS13_INS14_ILi2ELi4ELi3EEES17_NSV_INS5_IJS18_S1L_EEENS5_IJS1L_SB_EEEEEEENS4_39AutoVectorizingCopyWithAssumedAlignmentILi128EEENS4_14SM90_TMA_STOREES22_S24_S24_EEEvvEEEEvNT_6ParamsE)
        /*0008*/ 	.word	0x000000e0


	//----- nvinfo : EIATTR_FRAME_SIZE
	.align		4
.L_20:
        /*000c*/ 	.byte	0x04, 0x11
        /*000e*/ 	.short	(.L_22 - .L_21)
	.align		4
.L_21:
        /*0010*/ 	.word	index@($__internal_2_$__cuda_sm10x_tcgen05_guardrail_trap_unallocated_columns_being_dealloced)
        /*0014*/ 	.word	0x00000000


	//----- nvinfo : EIATTR_FRAME_SIZE
	.align		4
.L_22:
        /*0018*/ 	.byte	0x04, 0x11
        /*001a*/ 	.short	(.L_24 - .L_23)
	.align		4
.L_23:
        /*001c*/ 	.word	index@($__internal_1_$__cuda_sm10x_tcgen05_guardrail_trap_phase_invalid_during_alloc)
        /*0020*/ 	.word	0x00000000


	//----- nvinfo : EIATTR_FRAME_SIZE
	.align		4
.L_24:
        /*0024*/ 	.byte	0x04, 0x11
        /*0026*/ 	.short	(.L_26 - .L_25)
	.align		4
.L_25:
        /*0028*/ 	.word	index@($__internal_0_$__cuda_sm10x_tcgen05_guardrail_trap_col_being_dealloced_not_returned_by_alloc)
        /*002c*/ 	.word	0x00000000


	//----- nvinfo : EIATTR_FRAME_SIZE
	.align		4
.L_26:
        /*0030*/ 	.byte	0x04, 0x11
        /*0032*/ 	.short	(.L_28 - .L_27)
	.align		4
.L_27:
        /*0034*/ 	.word	index@(_ZN7cutlass13device_kernelINS_4gemm6kernel13GemmUniversalIN4cute5tupleIJiiiiEEENS1_10collective13CollectiveMmaINS1_35MainloopSm100TmaUmmaWarpSpecializedILi2ELi2ELi2ENS5_IJNS4_1CILi1EEESB_SB_EEEEENS5_IJNSA_ILi128EEENSA_ILi256EEESE_EEENS_12float_e5m2_tENS5_IJlSB_lEEESH_SI_NS4_8TiledMMAINS4_8MMA_AtomIJNS4_10MMA_TraitsINS4_19SM100_MMA_F8F6F4_SSEJSH_SH_fSE_SF_NS4_17integral_constantINS4_4UMMA5MajorELSP_0EEESQ_NSN_INSO_7ScaleInELSR_0EEESS_EEEEEENS4_6LayoutISC_NS5_IJNSA_ILi0EEESW_SW_EEEEENS5_IJNS4_10UnderscoreESZ_SZ_EEEEENS4_13SM90_TMA_LOADENS4_14ComposedLayoutINS4_7SwizzleILi3ELi4ELi3EEENS4_18smem_ptr_flag_bitsILi8EEENSV_INS5_IJNSA_ILi8EEESE_EEENS5_IJSE_SB_EEEEEEEvNS4_8identityES12_S1C_vS1D_EENS_8epilogue10collective18CollectiveEpilogueINS1F_23Sm100TmaWarpSpecializedILi4ELi2ELi64ELb0ELb0EEEJSG_NS5_IJNSV_ISE_SB_EENSV_INSA_ILi64EEESB_EEEEESH_SI_SH_SI_NS1F_6fusion15FusionCallbacksIS1J_NS1O_17LinearCombinationISH_fSH_fLNS_15FloatRoundStyleE2EEESG_S1N_JEEENS4_5SM1004TMEM4LOAD26SM100_TMEM_LOAD_32dp32b64xES12_NS13_INS14_ILi2ELi4ELi3EEES17_NSV_INS5_IJS18_S1L_EEENS5_IJS1L_SB_EEEEEEENS4_39AutoVectorizingCopyWithAssumedAlignmentILi128EEENS4_14SM90_TMA_STOREES22_S24_S24_EEEvvEEEEvNT_6ParamsE)
        /*0038*/ 	.word	0x00000000


	//----- nvinfo : EIATTR_MIN_STACK_SIZE
	.align		4
.L_28:
        /*003c*/ 	.byte	0x04, 0x12
        /*003e*/ 	.short	(.L_30 - .L_29)
	.align		4
.L_29:
        /*0040*/ 	.word	index@(_ZN7cutlass13device_kernelINS_4gemm6kernel13GemmUniversalIN4cute5tupleIJiiiiEEENS1_10collective13CollectiveMmaINS1_35MainloopSm100TmaUmmaWarpSpecializedILi2ELi2ELi2ENS5_IJNS4_1CILi1EEESB_SB_EEEEENS5_IJNSA_ILi128EEENSA_ILi256EEESE_EEENS_12float_e5m2_tENS5_IJlSB_lEEESH_SI_NS4_8TiledMMAINS4_8MMA_AtomIJNS4_10MMA_TraitsINS4_19SM100_MMA_F8F6F4_SSEJSH_SH_fSE_SF_NS4_17integral_constantINS4_4UMMA5MajorELSP_0EEESQ_NSN_INSO_7ScaleInELSR_0EEESS_EEEEEENS4_6LayoutISC_NS5_IJNSA_ILi0EEESW_SW_EEEEENS5_IJNS4_10UnderscoreESZ_SZ_EEEEENS4_13SM90_TMA_LOADENS4_14ComposedLayoutINS4_7SwizzleILi3ELi4ELi3EEENS4_18smem_ptr_flag_bitsILi8EEENSV_INS5_IJNSA_ILi8EEESE_EEENS5_IJSE_SB_EEEEEEEvNS4_8identityES12_S1C_vS1D_EENS_8epilogue10collective18CollectiveEpilogueINS1F_23Sm100TmaWarpSpecializedILi4ELi2ELi64ELb0ELb0EEEJSG_NS5_IJNSV_ISE_SB_EENSV_INSA_ILi64EEESB_EEEEESH_SI_SH_SI_NS1F_6fusion15FusionCallbacksIS1J_NS1O_17LinearCombinationISH_fSH_fLNS_15FloatRoundStyleE2EEESG_S1N_JEEENS4_5SM1004TMEM4LOAD26SM100_TMEM_LOAD_32dp32b64xES12_NS13_INS14_ILi2ELi4ELi3EEES17_NSV_INS5_IJS18_S1L_EEENS5_IJS1L_SB_EEEEEEENS4_39AutoVectorizingCopyWithAssumedAlignmentILi128EEENS4_14SM90_TMA_STOREES22_S24_S24_EEEvvEEEEvNT_6ParamsE)
        /*0044*/ 	.word	0x00000000
.L_30:


//--------------------- .nv.compat                --------------------------
	.section	.nv.compat,"",@"SHT_CUDA_COMPAT_INFO"
	.align	4
        /*0000*/ 	.byte	0x02, 0x09, 0x01, 0x00, 0x02, 0x02, 0x02, 0x00, 0x02, 0x05, 0x05, 0x00, 0x03, 0x07, 0x01, 0x01
        /*0010*/ 	.byte	0x02, 0x03, 0x01, 0x00, 0x02, 0x06, 0x01, 0x00, 0x04, 0x0b, 0x08, 0x00, 0x09, 0x00, 0x00, 0x00
        /*0020*/ 	.byte	0x00, 0x00, 0x00, 0x00


//--------------------- .nv.info._ZN7cutlass13device_kernelINS_4gemm6kernel13GemmUniversalIN4cute5tupleIJiiiiEEENS1_10collective13CollectiveMmaINS1_35MainloopSm100TmaUmmaWarpSpecializedILi2ELi2ELi2ENS5_IJNS4_1CILi1EEESB_SB_EEEEENS5_IJNSA_ILi128EEENSA_ILi256EEESE_EEENS_12float_e5m2_tENS5_IJlSB_lEEESH_SI_NS4_8TiledMMAINS4_8MMA_AtomIJNS4_10MMA_TraitsINS4_19SM100_MMA_F8F6F4_SSEJSH_SH_fSE_SF_NS4_17integral_constantINS4_4UMMA5MajorELSP_0EEESQ_NSN_INSO_7ScaleInELSR_0EEESS_EEEEEENS4_6LayoutISC_NS5_IJNSA_ILi0EEESW_SW_EEEEENS5_IJNS4_10UnderscoreESZ_SZ_EEEEENS4_13SM90_TMA_LOADENS4_14ComposedLayoutINS4_7SwizzleILi3ELi4ELi3EEENS4_18smem_ptr_flag_bitsILi8EEENSV_INS5_IJNSA_ILi8EEESE_EEENS5_IJSE_SB_EEEEEEEvNS4_8identityES12_S1C_vS1D_EENS_8epilogue10collective18CollectiveEpilogueINS1F_23Sm100TmaWarpSpecializedILi4ELi2ELi64ELb0ELb0EEEJSG_NS5_IJNSV_ISE_SB_EENSV_INSA_ILi64EEESB_EEEEESH_SI_SH_SI_NS1F_6fusion15FusionCallbacksIS1J_NS1O_17LinearCombinationISH_fSH_fLNS_15FloatRoundStyleE2EEESG_S1N_JEEENS4_5SM1004TMEM4LOAD26SM100_TMEM_LOAD_32dp32b64xES12_NS13_INS14_ILi2ELi4ELi3EEES17_NSV_INS5_IJS18_S1L_EEENS5_IJS1L_SB_EEEEEEENS4_39AutoVectorizingCopyWithAssumedAlignmentILi128EEENS4_14SM90_TMA_STOREES22_S24_S24_EEEvvEEEEvNT_6ParamsE --------------------------
	.section	.nv.info._ZN7cutlass13device_kernelINS_4gemm6kernel13GemmUniversalIN4cute5tupleIJiiiiEEENS1_10collective13CollectiveMmaINS1_35MainloopSm100TmaUmmaWarpSpecializedILi2ELi2ELi2ENS5_IJNS4_1CILi1EEESB_SB_EEEEENS5_IJNSA_ILi128EEENSA_ILi256EEESE_EEENS_12float_e5m2_tENS5_IJlSB_lEEESH_SI_NS4_8TiledMMAINS4_8MMA_AtomIJNS4_10MMA_TraitsINS4_19SM100_MMA_F8F6F4_SSEJSH_SH_fSE_SF_NS4_17integral_constantINS4_4UMMA5MajorELSP_0EEESQ_NSN_INSO_7ScaleInELSR_0EEESS_EEEEEENS4_6LayoutISC_NS5_IJNSA_ILi0EEESW_SW_EEEEENS5_IJNS4_10UnderscoreESZ_SZ_EEEEENS4_13SM90_TMA_LOADENS4_14ComposedLayoutINS4_7SwizzleILi3ELi4ELi3EEENS4_18smem_ptr_flag_bitsILi8EEENSV_INS5_IJNSA_ILi8EEESE_EEENS5_IJSE_SB_EEEEEEEvNS4_8identityES12_S1C_vS1D_EENS_8epilogue10collective18CollectiveEpilogueINS1F_23Sm100TmaWarpSpecializedILi4ELi2ELi64ELb0ELb0EEEJSG_NS5_IJNSV_ISE_SB_EENSV_INSA_ILi64EEESB_EEEEESH_SI_SH_SI_NS1F_6fusion15FusionCallbacksIS1J_NS1O_17LinearCombinationISH_fSH_fLNS_15FloatRoundStyleE2EEESG_S1N_JEEENS4_5SM1004TMEM4LOAD26SM100_TMEM_LOAD_32dp32b64xES12_NS13_INS14_ILi2ELi4ELi3EEES17_NSV_INS5_IJS18_S1L_EEENS5_IJS1L_SB_EEEEEEENS4_39AutoVectorizingCopyWithAssumedAlignmentILi128EEENS4_14SM90_TMA_STOREES22_S24_S24_EEEvvEEEEvNT_6ParamsE,"",@"SHT_CUDA_INFO"
	.sectionflags	@""
	.align	4


	//----- nvinfo : EIATTR_CUDA_API_VERSION
	.align		4
        /*0000*/ 	.byte	0x04, 0x37
        /*0002*/ 	.short	(.L_32 - .L_31)
.L_31:
        /*0004*/ 	.word	0x00000082


	//----- nvinfo : EIATTR_KPARAM_INFO
	.align		4
.L_32:
        /*0008*/ 	.byte	0x04, 0x17
        /*000a*/ 	.short	(.L_34 - .L_33)
.L_33:
        /*000c*/ 	.word	0x00000000
        /*0010*/ 	.short	0x0000
        /*0012*/ 	.short	0x0000
        /*0014*/ 	.byte	0x00, 0xf0, 0x01, 0x20


	//----- nvinfo : EIATTR_AT_ENTRY_FRAGMENTS
	.align		4
.L_34:
        /*0018*/ 	.byte	0x04, 0x4f
        /*001a*/ 	.short	(.L_36 - .L_35)


	//   ....[0]....
.L_35:
        /*001c*/ 	.word	0x00000006


	//----- nvinfo : EIATTR_RESERVED_SMEM_USED
	.align		4
.L_36:
        /*0020*/ 	.byte	0x01, 0x41
	.zero		2


	//----- nvinfo : EIATTR_SPARSE_MMA_MASK
	.align		4
        /*0024*/ 	.byte	0x03, 0x50
        /*0026*/ 	.short	0x0000


	//----- nvinfo : EIATTR_TCGEN05_1CTA_USED
	.align		4
        /*0028*/ 	.byte	0x01, 0x51
	.zero		2


	//----- nvinfo : EIATTR_MAXREG_COUNT
	.align		4
        /*002c*/ 	.byte	0x03, 0x1b
        /*002e*/ 	.short	0x00ff


	//----- nvinfo : EIATTR_NUM_BARRIERS
	.align		4
        /*0030*/ 	.byte	0x02, 0x4c
        /*0032*/ 	.byte	0x07
	.zero		1


	//----- nvinfo : EIATTR_EXTERNS
	.align		4
        /*0034*/ 	.byte	0x04, 0x0f
        /*0036*/ 	.short	(.L_38 - .L_37)


	//   ....[0]....
	.align		4
.L_37:
        /*0038*/ 	.word	index@(__assertfail)


	//----- nvinfo : EIATTR_MERCURY_ISA_VERSION
	.align		4
.L_38:
        /*003c*/ 	.byte	0x03, 0x5f
        /*003e*/ 	.short	0x0101


	//----- nvinfo : EIATTR_INT_WARP_WIDE_INSTR_OFFSETS
	.align		4
        /*0040*/ 	.byte	0x04, 0x31
        /*0042*/ 	.short	(.L_40 - .L_39)


	//   ....[0]....
.L_39:
        /*0044*/ 	.word	0x00001d60


	//   ....[1]....
        /*0048*/ 	.word	0x00003570


	//   ....[2]....
        /*004c*/ 	.word	0x00003590


	//   ....[3]....
        /*0050*/ 	.word	0x000035c0


	//   ....[4]....
        /*0054*/ 	.word	0x00003f00


	//   ....[5]....
        /*0058*/ 	.word	0x00003f70


	//   ....[6]....
        /*005c*/ 	.word	0x00004050


	//   ....[7]....
        /*0060*/ 	.word	0x000040d0


	//   ....[8]....
        /*0064*/ 	.word	0x000041e0


	//   ....[9]....
        /*0068*/ 	.word	0x00004270


	//   ....[10]....
        /*006c*/ 	.word	0x00004450


	//   ....[11]....
        /*0070*/ 	.word	0x000045b0


	//----- nvinfo : EIATTR_COOP_GROUP_MASK_REGIDS
	.align		4
.L_40:
        /*0074*/ 	.byte	0x04, 0x29
        /*0076*/ 	.short	(.L_42 - .L_41)


	//   ....[0]....
.L_41:
        /*0078*/ 	.word	0xffffffff


	//   ....[1]....
        /*007c*/ 	.word	0xffffffff


	//   ....[2]....
        /*0080*/ 	.word	0xffffffff


	//   ....[3]....
        /*0084*/ 	.word	0xffffffff


	//   ....[4]....
        /*0088*/ 	.word	0xffffffff


	//   ....[5]....
        /*008c*/ 	.word	0xffffffff


	//   ....[6]....
        /*0090*/ 	.word	0xffffffff


	//   ....[7]....
        /*0094*/ 	.word	0xffffffff


	//   ....[8]....
        /*0098*/ 	.word	0xffffffff


	//   ....[9]....
        /*009c*/ 	.word	0xffffffff


	//   ....[10]....
        /*00a0*/ 	.word	0xffffffff


	//   ....[11]....
        /*00a4*/ 	.word	0xffffffff


	//   ....[12]....
        /*00a8*/ 	.word	0xffffffff


	//----- nvinfo : EIATTR_COOP_GROUP_INSTR_OFFSETS
	.align		4
.L_42:
        /*00ac*/ 	.byte	0x04, 0x28
        /*00ae*/ 	.short	(.L_44 - .L_43)


	//   ....[0]....
.L_43:
        /*00b0*/ 	.word	0x00000090


	//   ....[1]....
        /*00b4*/ 	.word	0x000004d0


	//   ....[2]....
        /*00b8*/ 	.word	0x00000600


	//   ....[3]....
        /*00bc*/ 	.word	0x000007a0


	//   ....[4]....
        /*00c0*/ 	.word	0x000008a0


	//   ....[5]....
        /*00c4*/ 	.word	0x00000a10


	//   ....[6]....
        /*00c8*/ 	.word	0x00000b70


	//   ....[7]....
        /*00cc*/ 	.word	0x00001c40


	//   ....[8]....
        /*00d0*/ 	.word	0x00002900


	//   ....[9]....
        /*00d4*/ 	.word	0x00002b10


	//   ....[10]....
        /*00d8*/ 	.word	0x00002b40


	//   ....[11]....
        /*00dc*/ 	.word	0x00003450


	//   ....[12]....
        /*00e0*/ 	.word	0x00003680


	//----- nvinfo : EIATTR_VRC_CTA_INIT_COUNT
	.align		4
.L_44:
        /*00e4*/ 	.byte	0x02, 0x4a
        /*00e6*/ 	.byte	0x80
	.zero		1


	//----- nvinfo : EIATTR_SYSCALL_OFFSETS
	.align		4
        /*00e8*/ 	.byte	0x04, 0x46
        /*00ea*/ 	.short	(.L_46 - .L_45)


	//   ....[0]....
.L_45:
        /*00ec*/ 	.word	0x00005020


	//   ....[1]....
        /*00f0*/ 	.word	0x00005160


	//   ....[2]....
        /*00f4*/ 	.word	0x000059c0


	//   ....[3]....
        /*00f8*/ 	.word	0x00006fe0


	//   ....[4]....
        /*00fc*/ 	.word	0x00008590


	//   ....[5]....
        /*0100*/ 	.word	0x00009b60


	//----- nvinfo : EIATTR_MBARRIER_INSTR_OFFSETS
	.align		4
.L_46:
        /*0104*/ 	.byte	0x04, 0x39
        /*0106*/ 	.short	(.L_48 - .L_47)


	//   ....[0]....
.L_47:
        /*0108*/ 	.word	0x000005b0
        /*010c*/ 	.word	0x000000ff
        /*0110*/ 	.word	0x00000000
        /*0114*/ 	.short	0x0100
        /*0116*/ 	.byte	0x05
	.zero		1


	//   ....[1]....
        /*0118*/ 	.word	0x000005c0
        /*011c*/ 	.word	0x000000ff
        /*0120*/ 	.word	0x00000010
        /*0124*/ 	.short	0x0100
        /*0126*/ 	.byte	0x05
	.zero		1


	//   ....[2]....
        /*0128*/ 	.word	0x000005d0
        /*012c*/ 	.word	0x000000ff
        /*0130*/ 	.word	0x00000008
        /*0134*/ 	.short	0x0100
        /*0136*/ 	.byte	0x05
	.zero		1


	//   ....[3]....
        /*0138*/ 	.word	0x000005e0
        /*013c*/ 	.word	0x000000ff
        /*0140*/ 	.word	0x00000018
        /*0144*/ 	.short	0x0100
        /*0146*/ 	.byte	0x05
	.zero		1


	//   ....[4]....
        /*0148*/ 	.word	0x00000710
        /*014c*/ 	.word	0x000000ff
        /*0150*/ 	.word	0x00000020
        /*0154*/ 	.short	0x0100
        /*0156*/ 	.byte	0x07
	.zero		1


	//   ....[5]....
        /*0158*/ 	.word	0x00000720
        /*015c*/ 	.word	0x000000ff
        /*0160*/ 	.word	0x00000040
        /*0164*/ 	.short	0x0100
        /*0166*/ 	.byte	0x07
	.zero		1


	//   ....[6]....
        /*0168*/ 	.word	0x00000730
        /*016c*/ 	.word	0x000000ff
        /*0170*/ 	.word	0x00000028
        /*0174*/ 	.short	0x0100
        /*0176*/ 	.byte	0x07
	.zero		1


	//   ....[7]....
        /*0178*/ 	.word	0x00000740
        /*017c*/ 	.word	0x000000ff
        /*0180*/ 	.word	0x00000048
        /*0184*/ 	.short	0x0100
        /*0186*/ 	.byte	0x07
	.zero		1


	//   ....[8]....
        /*0188*/ 	.word	0x00000750
        /*018c*/ 	.word	0x000000ff
        /*0190*/ 	.word	0x00000030
        /*0194*/ 	.short	0x0100
        /*0196*/ 	.byte	0x07
	.zero		1


	//   ....[9]....
        /*0198*/ 	.word	0x00000760
        /*019c*/ 	.word	0x000000ff
        /*01a0*/ 	.word	0x00000050
        /*01a4*/ 	.short	0x0100
        /*01a6*/ 	.byte	0x07
	.zero		1


	//   ....[10]....
        /*01a8*/ 	.word	0x00000770
        /*01ac*/ 	.word	0x000000ff
        /*01b0*/ 	.word	0x00000038
        /*01b4*/ 	.short	0x0100
        /*01b6*/ 	.byte	0x07
	.zero		1


	//   ....[11]....
        /*01b8*/ 	.word	0x00000780
        /*01bc*/ 	.word	0x000000ff
        /*01c0*/ 	.word	0x00000058
        /*01c4*/ 	.short	0x0100
        /*01c6*/ 	.byte	0x07
	.zero		1


	//   ....[12]....
        /*01c8*/ 	.word	0x00000870
        /*01cc*/ 	.word	0x000000ff
        /*01d0*/ 	.word	0x00000060
        /*01d4*/ 	.short	0x0100
        /*01d6*/ 	.byte	0x05
	.zero		1


	//   ....[13]....
        /*01d8*/ 	.word	0x00000880
        /*01dc*/ 	.word	0x000000ff
        /*01e0*/ 	.word	0x00000068
        /*01e4*/ 	.short	0x0100
        /*01e6*/ 	.byte	0x05
	.zero		1


	//   ....[14]....
        /*01e8*/ 	.word	0x000009c0
        /*01ec*/ 	.word	0x000000ff
        /*01f0*/ 	.word	0x00000070
        /*01f4*/ 	.short	0x0100
        /*01f6*/ 	.byte	0x05
	.zero		1


	//   ....[15]....
        /*01f8*/ 	.word	0x000009d0
        /*01fc*/ 	.word	0x000000ff
        /*0200*/ 	.word	0x00000080
        /*0204*/ 	.short	0x0100
        /*0206*/ 	.byte	0x05
	.zero		1


	//   ....[16]....
        /*0208*/ 	.word	0x000009e0
        /*020c*/ 	.word	0x000000ff
        /*0210*/ 	.word	0x00000078
        /*0214*/ 	.short	0x0100
        /*0216*/ 	.byte	0x05
	.zero		1


	//   ....[17]....
        /*0218*/ 	.word	0x000009f0
        /*021c*/ 	.word	0x000000ff
        /*0220*/ 	.word	0x00000088
        /*0224*/ 	.short	0x0100
        /*0226*/ 	.byte	0x05
	.zero		1


	//   ....[18]....
        /*0228*/ 	.word	0x00000b20
        /*022c*/ 	.word	0x000000ff
        /*0230*/ 	.word	0x00000090
        /*0234*/ 	.short	0x0100
        /*0236*/ 	.byte	0x07
	.zero		1


	//   ....[19]....
        /*0238*/ 	.word	0x00000b30
        /*023c*/ 	.word	0x000000ff
        /*0240*/ 	.word	0x000000a0
        /*0244*/ 	.short	0x0100
        /*0246*/ 	.byte	0x07
	.zero		1


	//   ....[20]....
        /*0248*/ 	.word	0x00000b40
        /*024c*/ 	.word	0x000000ff
        /*0250*/ 	.word	0x00000098
        /*0254*/ 	.short	0x0100
        /*0256*/ 	.byte	0x07
	.zero		1


	//   ....[21]....
        /*0258*/ 	.word	0x00000b50
        /*025c*/ 	.word	0x000000ff
        /*0260*/ 	.word	0x000000a8
        /*0264*/ 	.short	0x0100
        /*0266*/ 	.byte	0x07
	.zero		1


	//   ....[22]....
        /*0268*/ 	.word	0x00000c40
        /*026c*/ 	.word	0x000000ff
        /*0270*/ 	.word	0x000000b0
        /*0274*/ 	.short	0x0100
        /*0276*/ 	.byte	0x05
	.zero		1


	//   ....[23]....
        /*0278*/ 	.word	0x00000c50
        /*027c*/ 	.word	0x000000ff
        /*0280*/ 	.word	0x000000c0
        /*0284*/ 	.short	0x0100
        /*0286*/ 	.byte	0x05
	.zero		1


	//   ....[24]....
        /*0288*/ 	.word	0x00000c60
        /*028c*/ 	.word	0x000000ff
        /*0290*/ 	.word	0x000000b8
        /*0294*/ 	.short	0x0100
        /*0296*/ 	.byte	0x05
	.zero		1


	//   ....[25]....
        /*0298*/ 	.word	0x00000c70
        /*029c*/ 	.word	0x000000ff
        /*02a0*/ 	.word	0x000000c8
        /*02a4*/ 	.short	0x0100
        /*02a6*/ 	.byte	0x05
	.zero		1


	//   ....[26]....
        /*02a8*/ 	.word	0x00001540
        /*02ac*/ 	.word	0x00000003
        /*02b0*/ 	.word	0x000000c0
        /*02b4*/ 	.short	0x010a
        /*02b6*/ 	.byte	0xff
	.zero		1


	//   ....[27]....
        /*02b8*/ 	.word	0x00001570
        /*02bc*/ 	.word	0x00000003
        /*02c0*/ 	.word	0x000000b0
        /*02c4*/ 	.short	0x0101
        /*02c6*/ 	.byte	0xff
	.zero		1


	//   ....[28]....
        /*02c8*/ 	.word	0x00001640
        /*02cc*/ 	.word	0x000000ff
        /*02d0*/ 	.word	0x00000010
        /*02d4*/ 	.short	0x010a
        /*02d6*/ 	.byte	0x08
	.zero		1


	//   ....[29]....
        /*02d8*/ 	.word	0x000016e0
        /*02dc*/ 	.word	0x000000ff
        /*02e0*/ 	.word	0x00000010
        /*02e4*/ 	.short	0x010a
        /*02e6*/ 	.byte	0x21
	.zero		1


	//   ....[30]....
        /*02e8*/ 	.word	0x00001830
        /*02ec*/ 	.word	0x000000ff
        /*02f0*/ 	.word	0x00000010
        /*02f4*/ 	.short	0x010a
        /*02f6*/ 	.byte	0x08
	.zero		1


	//   ....[31]....
        /*02f8*/ 	.word	0x00001940
        /*02fc*/ 	.word	0x000000ff
        /*0300*/ 	.word	0x00000068
        /*0304*/ 	.short	0x0101
        /*0306*/ 	.byte	0x04
	.zero		1


	//   ....[32]....
        /*0308*/ 	.word	0x00001960
        /*030c*/ 	.word	0x000000ff
        /*0310*/ 	.word	0x00000010
        /*0314*/ 	.short	0x010a
        /*0316*/ 	.byte	0x08
	.zero		1


	//   ....[33]....
        /*0318*/ 	.word	0x000019e0
        /*031c*/ 	.word	0x000000ff
        /*0320*/ 	.word	0x00000010
        /*0324*/ 	.short	0x010a
        /*0326*/ 	.byte	0x11
	.zero		1


	//   ....[34]....
        /*0328*/ 	.word	0x00001b30
        /*032c*/ 	.word	0x000000ff
        /*0330*/ 	.word	0x00000010
        /*0334*/ 	.short	0x010a
        /*0336*/ 	.byte	0x08
	.zero		1


	//   ....[35]....
        /*0338*/ 	.word	0x00001c70
        /*033c*/ 	.word	0x00000002
        /*0340*/ 	.word	0x00000070
        /*0344*/ 	.short	0x010a
        /*0346*/ 	.byte	0xff
	.zero		1


	//   ....[36]....
        /*0348*/ 	.word	0x00001d30
        /*034c*/ 	.word	0x00000002
        /*0350*/ 	.word	0x00000000
        /*0354*/ 	.short	0x0101
        /*0356*/ 	.byte	0xff
	.zero		1


	//   ....[37]....
        /*0358*/ 	.word	0x00002290
        /*035c*/ 	.word	0x000000ff
        /*0360*/ 	.word	0x00000000
        /*0364*/ 	.short	0x010a
        /*0366*/ 	.byte	0x04
	.zero		1


	//   ....[38]....
        /*0368*/ 	.word	0x00002330
        /*036c*/ 	.word	0x00000000
        /*0370*/ 	.word	0x00000000
        /*0374*/ 	.short	0x010a
        /*0376*/ 	.byte	0xff
	.zero		1


	//   ....[39]....
        /*0378*/ 	.word	0x00002450
        /*037c*/ 	.word	0x00000000
        /*0380*/ 	.word	0x000000b0
        /*0384*/ 	.short	0x010a
        /*0386*/ 	.byte	0xff
	.zero		1


	//   ....[40]....
        /*0388*/ 	.word	0x000024b0
        /*038c*/ 	.word	0x00000004
        /*0390*/ 	.word	0x00000000
        /*0394*/ 	.short	0x0101
        /*0396*/ 	.byte	0xff
	.zero		1


	//   ....[41]....
        /*0398*/ 	.word	0x000024d0
        /*039c*/ 	.word	0x000000ff
        /*03a0*/ 	.word	0x00000080
        /*03a4*/ 	.short	0x010a
        /*03a6*/ 	.byte	0x05
	.zero		1


	//   ....[42]....
        /*03a8*/ 	.word	0x000025f0
        /*03ac*/ 	.word	0x00000000
        /*03b0*/ 	.word	0x00000070
        /*03b4*/ 	.short	0x010a
        /*03b6*/ 	.byte	0xff
	.zero		1


	//   ....[43]....
        /*03b8*/ 	.word	0x00002700
        /*03bc*/ 	.word	0x00000000
        /*03c0*/ 	.word	0x00000000
        /*03c4*/ 	.short	0x0101
        /*03c6*/ 	.byte	0xff
	.zero		1


	//   ....[44]....
        /*03c8*/ 	.word	0x00002790
        /*03cc*/ 	.word	0x000000ff
        /*03d0*/ 	.word	0x00000080
        /*03d4*/ 	.short	0x0106
        /*03d6*/ 	.byte	0x05
	.zero		1


	//   ....[45]....
        /*03d8*/ 	.word	0x000027b0
        /*03dc*/ 	.word	0x000000ff
        /*03e0*/ 	.word	0x00000080
        /*03e4*/ 	.short	0x010a
        /*03e6*/ 	.byte	0x05
	.zero		1


	//   ....[46]....
        /*03e8*/ 	.word	0x00002840
        /*03ec*/ 	.word	0x000000ff
        /*03f0*/ 	.word	0x00000080
        /*03f4*/ 	.short	0x0106
        /*03f6*/ 	.byte	0x04
	.zero		1


	//   ....[47]....
        /*03f8*/ 	.word	0x00002880
        /*03fc*/ 	.word	0x00000000
        /*0400*/ 	.word	0x00000080
        /*0404*/ 	.short	0x010a
        /*0406*/ 	.byte	0xff
	.zero		1


	//   ....[48]....
        /*0408*/ 	.word	0x00002dc0
        /*040c*/ 	.word	0x00000000
        /*0410*/ 	.word	0x00000070
        /*0414*/ 	.short	0x010a
        /*0416*/ 	.byte	0xff
	.zero		1


	//   ....[49]....
        /*0418*/ 	.word	0x00002ed0
        /*041c*/ 	.word	0x00000003
        /*0420*/ 	.word	0x00000000
        /*0424*/ 	.short	0x0101
        /*0426*/ 	.byte	0xff
	.zero		1


	//   ....[50]....
        /*0428*/ 	.word	0x00002ee0
        /*042c*/ 	.word	0x000000ff
        /*0430*/ 	.word	0x00000000
        /*0434*/ 	.short	0x010a
        /*0436*/ 	.byte	0x06
	.zero		1


	//   ....[51]....
        /*0438*/ 	.word	0x00002f00
        /*043c*/ 	.word	0x000000ff
        /*0440*/ 	.word	0x000000a0
        /*0444*/ 	.short	0x010a
        /*0446*/ 	.byte	0x07
	.zero		1


	//   ....[52]....
        /*0448*/ 	.word	0x00002fd0
        /*044c*/ 	.word	0x000000ff
        /*0450*/ 	.word	0x00000000
        /*0454*/ 	.short	0x010a
        /*0456*/ 	.byte	0x06
	.zero		1


	//   ....[53]....
        /*0458*/ 	.word	0x00003100
        /*045c*/ 	.word	0x000000ff
        /*0460*/ 	.word	0x00000000
        /*0464*/ 	.short	0x010a
        /*0466*/ 	.byte	0x1a
	.zero		1


	//   ....[54]....
        /*0468*/ 	.word	0x000033a0
        /*046c*/ 	.word	0x000000ff
        /*0470*/ 	.word	0x00000000
        /*0474*/ 	.short	0x010a
        /*0476*/ 	.byte	0x06
	.zero		1


	//   ....[55]....
        /*0478*/ 	.word	0x00003430
        /*047c*/ 	.word	0x000000ff
        /*0480*/ 	.word	0x00000000
        /*0484*/ 	.short	0x010a
        /*0486*/ 	.byte	0x07
	.zero		1


	//   ....[56]....
        /*0488*/ 	.word	0x000038b0
        /*048c*/ 	.word	0x00000000
        /*0490*/ 	.word	0x00000070
        /*0494*/ 	.short	0x010a
        /*0496*/ 	.byte	0xff
	.zero		1


	//   ....[57]....
        /*0498*/ 	.word	0x00003970
        /*049c*/ 	.word	0x00000000
        /*04a0*/ 	.word	0x00000000
        /*04a4*/ 	.short	0x0101
        /*04a6*/ 	.byte	0xff
	.zero		1


	//   ....[58]....
        /*04a8*/ 	.word	0x00003c90
        /*04ac*/ 	.word	0x000000ff
        /*04b0*/ 	.word	0x00000068
        /*04b4*/ 	.short	0x010a
        /*04b6*/ 	.byte	0x07
	.zero		1


	//   ....[59]....
        /*04b8*/ 	.word	0x00003e80
        /*04bc*/ 	.word	0x000000ff
        /*04c0*/ 	.word	0x00000040
        /*04c4*/ 	.short	0x010a
        /*04c6*/ 	.byte	0x07
	.zero		1


	//   ....[60]....
        /*04c8*/ 	.word	0x00003ff0
        /*04cc*/ 	.word	0x000000ff
        /*04d0*/ 	.word	0x00000020
        /*04d4*/ 	.short	0x010b
        /*04d6*/ 	.byte	0x07
	.zero		1


	//   ....[61]....
        /*04d8*/ 	.word	0x00004000
        /*04dc*/ 	.word	0x000000ff
        /*04e0*/ 	.word	0x00000000
        /*04e4*/ 	.short	0x0101
        /*04e6*/ 	.byte	0x08
	.zero		1


	//   ....[62]....
        /*04e8*/ 	.word	0x00004020
        /*04ec*/ 	.word	0x000000ff
        /*04f0*/ 	.word	0x00000048
        /*04f4*/ 	.short	0x010a
        /*04f6*/ 	.byte	0x07
	.zero		1


	//   ....[63]....
        /*04f8*/ 	.word	0x00004180
        /*04fc*/ 	.word	0x000000ff
        /*0500*/ 	.word	0x00000028
        /*0504*/ 	.short	0x010b
        /*0506*/ 	.byte	0x07
	.zero		1


	//   ....[64]....
        /*0508*/ 	.word	0x00004190
        /*050c*/ 	.word	0x000000ff
        /*0510*/ 	.word	0x00000000
        /*0514*/ 	.short	0x0101
        /*0516*/ 	.byte	0x08
	.zero		1


	//   ....[65]....
        /*0518*/ 	.word	0x000041a0
        /*051c*/ 	.word	0x000000ff
        /*0520*/ 	.word	0x00000050
        /*0524*/ 	.short	0x010a
        /*0526*/ 	.byte	0x07
	.zero		1


	//   ....[66]....
        /*0528*/ 	.word	0x00004340
        /*052c*/ 	.word	0x000000ff
        /*0530*/ 	.word	0x00000030
        /*0534*/ 	.short	0x010b
        /*0536*/ 	.byte	0x07
	.zero		1


	//   ....[67]....
        /*0538*/ 	.word	0x000043b0
        /*053c*/ 	.word	0x000000ff
        /*0540*/ 	.word	0x00000000
        /*0544*/ 	.short	0x0101
        /*0546*/ 	.byte	0x08
	.zero		1


	//   ....[68]....
        /*0548*/ 	.word	0x000043e0
        /*054c*/ 	.word	0x000000ff
        /*0550*/ 	.word	0x00000058
        /*0554*/ 	.short	0x010a
        /*0556*/ 	.byte	0x07
	.zero		1


	//   ....[69]....
        /*0558*/ 	.word	0x000045f0
        /*055c*/ 	.word	0x000000ff
        /*0560*/ 	.word	0x00000038
        /*0564*/ 	.short	0x010b
        /*0566*/ 	.byte	0x07
	.zero		1


	//   ....[70]....
        /*0568*/ 	.word	0x00004610
        /*056c*/ 	.word	0x000000ff
        /*0570*/ 	.word	0x00000000
        /*0574*/ 	.short	0x0101
        /*0576*/ 	.byte	0x0d
	.zero		1


	//   ....[71]....
        /*0578*/ 	.word	0x00004640
        /*057c*/ 	.word	0x000000ff
        /*0580*/ 	.word	0x00000040
        /*0584*/ 	.short	0x010a
        /*0586*/ 	.byte	0x07
	.zero		1


	//   ....[72]....
        /*0588*/ 	.word	0x00004660
        /*058c*/ 	.word	0x000000ff
        /*0590*/ 	.word	0x00000048
        /*0594*/ 	.short	0x010a
        /*0596*/ 	.byte	0x07
	.zero		1


	//   ....[73]....
        /*0598*/ 	.word	0x00004680
        /*059c*/ 	.word	0x000000ff
        /*05a0*/ 	.word	0x00000050
        /*05a4*/ 	.short	0x010a
        /*05a6*/ 	.byte	0x07
	.zero		1


	//   ....[74]....
        /*05a8*/ 	.word	0x000046c0
        /*05ac*/ 	.word	0x00000000
        /*05b0*/ 	.word	0x00000058
        /*05b4*/ 	.short	0x010a
        /*05b6*/ 	.byte	0xff
	.zero		1


	//   ....[75]....
        /*05b8*/ 	.word	0x000049f0
        /*05bc*/ 	.word	0x00000000
        /*05c0*/ 	.word	0x00000070
        /*05c4*/ 	.short	0x010a
        /*05c6*/ 	.byte	0xff
	.zero		1


	//   ....[76]....
        /*05c8*/ 	.word	0x00004b00
        /*05cc*/ 	.word	0x00000000
        /*05d0*/ 	.word	0x00000000
        /*05d4*/ 	.short	0x0101
        /*05d6*/ 	.byte	0xff
	.zero		1


	//   ....[77]....
        /*05d8*/ 	.word	0x00005560
        /*05dc*/ 	.word	0x00000003
        /*05e0*/ 	.word	0x00000020
        /*05e4*/ 	.short	0x010a
        /*05e6*/ 	.byte	0xff
	.zero		1


	//   ....[78]....
        /*05e8*/ 	.word	0x000055a0
        /*05ec*/ 	.word	0x000000c1
        /*05f0*/ 	.word	0x00000090
        /*05f4*/ 	.short	0x010a
        /*05f6*/ 	.byte	0xff
	.zero		1


	//   ....[79]....
        /*05f8*/ 	.word	0x000056d0
        /*05fc*/ 	.word	0x00000003
        /*0600*/ 	.word	0x00000020
        /*0604*/ 	.short	0x010a
        /*0606*/ 	.byte	0xff
	.zero		1


	//   ....[80]....
        /*0608*/ 	.word	0x00005830
        /*060c*/ 	.word	0x00000000
        /*0610*/ 	.word	0x00000000
        /*0614*/ 	.short	0x0101
        /*0616*/ 	.byte	0xff
	.zero		1


	//   ....[81]....
        /*0618*/ 	.word	0x00005890
        /*061c*/ 	.word	0x000000c1
        /*0620*/ 	.word	0x00000090
        /*0624*/ 	.short	0x010a
        /*0626*/ 	.byte	0xff
	.zero		1


	//   ....[82]....
        /*0628*/ 	.word	0x00006c40
        /*062c*/ 	.word	0x000000cc
        /*0630*/ 	.word	0x00000020
        /*0634*/ 	.short	0x010a
        /*0636*/ 	.byte	0xff
	.zero		1


	//   ....[83]....
        /*0638*/ 	.word	0x00006d10
        /*063c*/ 	.word	0x000000cc
        /*0640*/ 	.word	0x00000020
        /*0644*/ 	.short	0x010a
        /*0646*/ 	.byte	0xff
	.zero		1


	//   ....[84]....
        /*0648*/ 	.word	0x00006e50
        /*064c*/ 	.word	0x00000003
        /*0650*/ 	.word	0x00000000
        /*0654*/ 	.short	0x0101
        /*0656*/ 	.byte	0xff
	.zero		1


	//   ....[85]....
        /*0658*/ 	.word	0x000081f0
        /*065c*/ 	.word	0x00000000
        /*0660*/ 	.word	0x00000020
        /*0664*/ 	.short	0x010a
        /*0666*/ 	.byte	0xff
	.zero		1


	//   ....[86]....
        /*0668*/ 	.word	0x000082c0
        /*066c*/ 	.word	0x00000000
        /*0670*/ 	.word	0x00000020
        /*0674*/ 	.short	0x010a
        /*0676*/ 	.byte	0xff
	.zero		1


	//   ....[87]....
        /*0678*/ 	.word	0x00008420
        /*067c*/ 	.word	0x00000000
        /*0680*/ 	.word	0x00000000
        /*0684*/ 	.short	0x0101
        /*0686*/ 	.byte	0xff
	.zero		1


	//   ....[88]....
        /*0688*/ 	.word	0x000097d0
        /*068c*/ 	.word	0x00000000
        /*0690*/ 	.word	0x00000020
        /*0694*/ 	.short	0x010a
        /*0696*/ 	.byte	0xff
	.zero		1


	//   ....[89]....
        /*0698*/ 	.word	0x000098a0
        /*069c*/ 	.word	0x00000000
        /*06a0*/ 	.word	0x00000020
        /*06a4*/ 	.short	0x010a
        /*06a6*/ 	.byte	0xff
	.zero		1


	//   ....[90]....
        /*06a8*/ 	.word	0x00009a00
        /*06ac*/ 	.word	0x00000000
        /*06b0*/ 	.word	0x00000000
        /*06b4*/ 	.short	0x0101
        /*06b6*/ 	.byte	0xff
	.zero		1


	//   ....[91]....
        /*06b8*/ 	.word	0x00009ef0
        /*06bc*/ 	.word	0x000000ff
        /*06c0*/ 	.word	0x00000000
        /*06c4*/ 	.short	0x0101
        /*06c6*/ 	.byte	0x05
	.zero		1


	//   ....[92]....
        /*06c8*/ 	.word	0x0000ae70
        /*06cc*/ 	.word	0x00000003
        /*06d0*/ 	.word	0x000000c0
        /*06d4*/ 	.short	0x010a
        /*06d6*/ 	.byte	0xff
	.zero		1


	//   ....[93]....
        /*06d8*/ 	.word	0x0000aed0
        /*06dc*/ 	.word	0x00000002
        /*06e0*/ 	.word	0x00000010
        /*06e4*/ 	.short	0x010a
        /*06e6*/ 	.byte	0xff
	.zero		1


	//   ....[94]....
        /*06e8*/ 	.word	0x0000af30
        /*06ec*/ 	.word	0x00000002
        /*06f0*/ 	.word	0x00000010
        /*06f4*/ 	.short	0x010a
        /*06f6*/ 	.byte	0xff
	.zero		1


	//   ....[95]....
        /*06f8*/ 	.word	0x0000af80
        /*06fc*/ 	.word	0x00000002
        /*0700*/ 	.word	0x00000070
        /*0704*/ 	.short	0x010a
        /*0706*/ 	.byte	0xff
	.zero		1


	//   ....[96]....
        /*0708*/ 	.word	0x0000afe0
        /*070c*/ 	.word	0x00000000
        /*0710*/ 	.word	0x00000000
        /*0714*/ 	.short	0x010a
        /*0716*/ 	.byte	0xff
	.zero		1


	//   ....[97]....
        /*0718*/ 	.word	0x0000b030
        /*071c*/ 	.word	0x00000000
        /*0720*/ 	.word	0x000000b0
        /*0724*/ 	.short	0x010a
        /*0726*/ 	.byte	0xff
	.zero		1


	//   ....[98]....
        /*0728*/ 	.word	0x0000b090
        /*072c*/ 	.word	0x00000000
        /*0730*/ 	.word	0x00000080
        /*0734*/ 	.short	0x010a
        /*0736*/ 	.byte	0xff
	.zero		1


	//   ....[99]....
        /*0738*/ 	.word	0x0000b0e0
        /*073c*/ 	.word	0x00000000
        /*0740*/ 	.word	0x00000070
        /*0744*/ 	.short	0x010a
        /*0746*/ 	.byte	0xff
	.zero		1


	//   ....[100]....
        /*0748*/ 	.word	0x0000b140
        /*074c*/ 	.word	0x00000000
        /*0750*/ 	.word	0x00000080
        /*0754*/ 	.short	0x010a
        /*0756*/ 	.byte	0xff
	.zero		1


	//   ....[101]....
        /*0758*/ 	.word	0x0000b190
        /*075c*/ 	.word	0x00000000
        /*0760*/ 	.word	0x00000070
        /*0764*/ 	.short	0x010a
        /*0766*/ 	.byte	0xff
	.zero		1


	//   ....[102]....
        /*0768*/ 	.word	0x0000b1f0
        /*076c*/ 	.word	0x00000003
        /*0770*/ 	.word	0x000000a0
        /*0774*/ 	.short	0x010a
        /*0776*/ 	.byte	0xff
	.zero		1


	//   ....[103]....
        /*0778*/ 	.word	0x0000b250
        /*077c*/ 	.word	0x00000000
        /*0780*/ 	.word	0x00000000
        /*0784*/ 	.short	0x010a
        /*0786*/ 	.byte	0xff
	.zero		1


	//   ....[104]....
        /*0788*/ 	.word	0x0000b2b0
        /*078c*/ 	.word	0x00000000
        /*0790*/ 	.word	0x00000000
        /*0794*/ 	.short	0x010a
        /*0796*/ 	.byte	0xff
	.zero		1


	//   ....[105]....
        /*0798*/ 	.word	0x0000b310
        /*079c*/ 	.word	0x00000000
        /*07a0*/ 	.word	0x00000000
        /*07a4*/ 	.short	0x010a
        /*07a6*/ 	.byte	0xff
	.zero		1


	//   ....[106]....
        /*07a8*/ 	.word	0x0000b360
        /*07ac*/ 	.word	0x00000000
        /*07b0*/ 	.word	0x00000070
        /*07b4*/ 	.short	0x010a
        /*07b6*/ 	.byte	0xff
	.zero		1


	//   ....[107]....
        /*07b8*/ 	.word	0x0000b3c0
        /*07bc*/ 	.word	0x00000000
        /*07c0*/ 	.word	0x00000068
        /*07c4*/ 	.short	0x010a
        /*07c6*/ 	.byte	0xff
	.zero		1


	//   ....[108]....
        /*07c8*/ 	.word	0x0000b420
        /*07cc*/ 	.word	0x00000003
        /*07d0*/ 	.word	0x00000040
        /*07d4*/ 	.short	0x010a
        /*07d6*/ 	.byte	0xff
	.zero		1


	//   ....[109]....
        /*07d8*/ 	.word	0x0000b480
        /*07dc*/ 	.word	0x00000003
        /*07e0*/ 	.word	0x00000048
        /*07e4*/ 	.short	0x010a
        /*07e6*/ 	.byte	0xff
	.zero		1


	//   ....[110]....
        /*07e8*/ 	.word	0x0000b4e0
        /*07ec*/ 	.word	0x00000003
        /*07f0*/ 	.word	0x00000050
        /*07f4*/ 	.short	0x010a
        /*07f6*/ 	.byte	0xff
	.zero		1


	//   ....[111]....
        /*07f8*/ 	.word	0x0000b540
        /*07fc*/ 	.word	0x00000003
        /*0800*/ 	.word	0x00000058
        /*0804*/ 	.short	0x010a
        /*0806*/ 	.byte	0xff
	.zero		1


	//   ....[112]....
        /*0808*/ 	.word	0x0000b5a0
        /*080c*/ 	.word	0x00000000
        /*0810*/ 	.word	0x00000040
        /*0814*/ 	.short	0x010a
        /*0816*/ 	.byte	0xff
	.zero		1


	//   ....[113]....
        /*0818*/ 	.word	0x0000b600
        /*081c*/ 	.word	0x00000000
        /*0820*/ 	.word	0x00000048
        /*0824*/ 	.short	0x010a
        /*0826*/ 	.byte	0xff
	.zero		1


	//   ....[114]....
        /*0828*/ 	.word	0x0000b660
        /*082c*/ 	.word	0x00000000
        /*0830*/ 	.word	0x00000050
        /*0834*/ 	.short	0x010a
        /*0836*/ 	.byte	0xff
	.zero		1


	//   ....[115]....
        /*0838*/ 	.word	0x0000b6b0
        /*083c*/ 	.word	0x00000000
        /*0840*/ 	.word	0x00000070
        /*0844*/ 	.short	0x010a
        /*0846*/ 	.byte	0xff
	.zero		1


	//   ....[116]....
        /*0848*/ 	.word	0x0000b700
        /*084c*/ 	.word	0x00000003
        /*0850*/ 	.word	0x00000020
        /*0854*/ 	.short	0x010a
        /*0856*/ 	.byte	0xff
	.zero		1


	//   ....[117]....
        /*0858*/ 	.word	0x0000b750
        /*085c*/ 	.word	0x000000c1
        /*0860*/ 	.word	0x00000090
        /*0864*/ 	.short	0x010a
        /*0866*/ 	.byte	0xff
	.zero		1


	//   ....[118]....
        /*0868*/ 	.word	0x0000b7a0
        /*086c*/ 	.word	0x000000cc
        /*0870*/ 	.word	0x00000020
        /*0874*/ 	.short	0x010a
        /*0876*/ 	.byte	0xff
	.zero		1


	//   ....[119]....
        /*0878*/ 	.word	0x0000b7f0
        /*087c*/ 	.word	0x00000000
        /*0880*/ 	.word	0x00000020
        /*0884*/ 	.short	0x010a
        /*0886*/ 	.byte	0xff
	.zero		1


	//   ....[120]....
        /*0888*/ 	.word	0x0000b840
        /*088c*/ 	.word	0x00000000
        /*0890*/ 	.word	0x00000020
        /*0894*/ 	.short	0x010a
        /*0896*/ 	.byte	0xff
	.zero		1


	//----- nvinfo : EIATTR_NUM_MBARRIERS
	.align		4
.L_48:
        /*0898*/ 	.byte	0x03, 0x38
        /*089a*/ 	.short	0x001a


	//----- nvinfo : EIATTR_EXIT_INSTR_OFFSETS
	.align		4
        /*089c*/ 	.byte	0x04, 0x1c
        /*089e*/ 	.short	(.L_50 - .L_49)


	//   ....[0]....
.L_49:
        /*08a0*/ 	.word	0x00002360


	//   ....[1]....
        /*08a4*/ 	.word	0x00002850


	//   ....[2]....
        /*08a8*/ 	.word	0x000028b0


	//   ....[3]....
        /*08ac*/ 	.word	0x00003690


	//   ....[4]....
        /*08b0*/ 	.word	0x000046f0


	//   ....[5]....
        /*08b4*/ 	.word	0x00004730


	//   ....[6]....
        /*08b8*/ 	.word	0x0000ae60


	//----- nvinfo : EIATTR_MAX_THREADS
	.align		4
.L_50:
        /*08bc*/ 	.byte	0x04, 0x05
        /*08be*/ 	.short	(.L_52 - .L_51)
.L_51:
        /*08c0*/ 	.word	0x00000100
        /*08c4*/ 	.word	0x00000001
        /*08c8*/ 	.word	0x00000001


	//----- nvinfo : EIATTR_CRS_STACK_SIZE
	.align		4
.L_52:
        /*08cc*/ 	.byte	0x04, 0x1e
        /*08ce*/ 	.short	(.L_54 - .L_53)
.L_53:
        /*08d0*/ 	.word	0x00000000


	//----- nvinfo : EIATTR_CBANK_PARAM_SIZE
	.align		4
.L_54:
        /*08d4*/ 	.byte	0x03, 0x19
        /*08d6*/ 	.short	0x0800


	//----- nvinfo : EIATTR_PARAM_CBANK
	.align		4
        /*08d8*/ 	.byte	0x04, 0x0a
        /*08da*/ 	.short	(.L_56 - .L_55)
	.align		4
.L_55:
        /*08dc*/ 	.word	index@(.nv.constant0._ZN7cutlass13device_kernelINS_4gemm6kernel13GemmUniversalIN4cute5tupleIJiiiiEEENS1_10collective13CollectiveMmaINS1_35MainloopSm100TmaUmmaWarpSpecializedILi2ELi2ELi2ENS5_IJNS4_1CILi1EEESB_SB_EEEEENS5_IJNSA_ILi128EEENSA_ILi256EEESE_EEENS_12float_e5m2_tENS5_IJlSB_lEEESH_SI_NS4_8TiledMMAINS4_8MMA_AtomIJNS4_10MMA_TraitsINS4_19SM100_MMA_F8F6F4_SSEJSH_SH_fSE_SF_NS4_17integral_constantINS4_4UMMA5MajorELSP_0EEESQ_NSN_INSO_7ScaleInELSR_0EEESS_EEEEEENS4_6LayoutISC_NS5_IJNSA_ILi0EEESW_SW_EEEEENS5_IJNS4_10UnderscoreESZ_SZ_EEEEENS4_13SM90_TMA_LOADENS4_14ComposedLayoutINS4_7SwizzleILi3ELi4ELi3EEENS4_18smem_ptr_flag_bitsILi8EEENSV_INS5_IJNSA_ILi8EEESE_EEENS5_IJSE_SB_EEEEEEEvNS4_8identityES12_S1C_vS1D_EENS_8epilogue10collective18CollectiveEpilogueINS1F_23Sm100TmaWarpSpecializedILi4ELi2ELi64ELb0ELb0EEEJSG_NS5_IJNSV_ISE_SB_EENSV_INSA_ILi64EEESB_EEEEESH_SI_SH_SI_NS1F_6fusion15FusionCallbacksIS1J_NS1O_17LinearCombinationISH_fSH_fLNS_15FloatRoundStyleE2EEESG_S1N_JEEENS4_5SM1004TMEM4LOAD26SM100_TMEM_LOAD_32dp32b64xES12_NS13_INS14_ILi2ELi4ELi3EEES17_NSV_INS5_IJS18_S1L_EEENS5_IJS1L_SB_EEEEEEENS4_39AutoVectorizingCopyWithAssumedAlignmentILi128EEENS4_14SM90_TMA_STOREES22_S24_S24_EEEvvEEEEvNT_6ParamsE)
        /*08e0*/ 	.short	0x0380
        /*08e2*/ 	.short	0x0800


	//----- nvinfo : EIATTR_SW_WAR
	.align		4
.L_56:
        /*08e4*/ 	.byte	0x04, 0x36
        /*08e6*/ 	.short	(.L_58 - .L_57)
.L_57:
        /*08e8*/ 	.word	0x00000008
.L_58:


//--------------------- .nv.callgraph             --------------------------
	.section	.nv.callgraph,"",@"SHT_CUDA_CALLGRAPH"
	.align	4
	.sectionentsize	8
	.align		4
        /*0000*/ 	.word	0x00000000
	.align		4
        /*0004*/ 	.word	0xffffffff
	.align		4
        /*0008*/ 	.word	index@(_ZN7cutlass13device_kernelINS_4gemm6kernel13GemmUniversalIN4cute5tupleIJiiiiEEENS1_10collective13CollectiveMmaINS1_35MainloopSm100TmaUmmaWarpSpecializedILi2ELi2ELi2ENS5_IJNS4_1CILi1EEESB_SB_EEEEENS5_IJNSA_ILi128EEENSA_ILi256EEESE_EEENS_12float_e5m2_tENS5_IJlSB_lEEESH_SI_NS4_8TiledMMAINS4_8MMA_AtomIJNS4_10MMA_TraitsINS4_19SM100_MMA_F8F6F4_SSEJSH_SH_fSE_SF_NS4_17integral_constantINS4_4UMMA5MajorELSP_0EEESQ_NSN_INSO_7ScaleInELSR_0EEESS_EEEEEENS4_6LayoutISC_NS5_IJNSA_ILi0EEESW_SW_EEEEENS5_IJNS4_10UnderscoreESZ_SZ_EEEEENS4_13SM90_TMA_LOADENS4_14ComposedLayoutINS4_7SwizzleILi3ELi4ELi3EEENS4_18smem_ptr_flag_bitsILi8EEENSV_INS5_IJNSA_ILi8EEESE_EEENS5_IJSE_SB_EEEEEEEvNS4_8identityES12_S1C_vS1D_EENS_8epilogue10collective18CollectiveEpilogueINS1F_23Sm100TmaWarpSpecializedILi4ELi2ELi64ELb0ELb0EEEJSG_NS5_IJNSV_ISE_SB_EENSV_INSA_ILi64EEESB_EEEEESH_SI_SH_SI_NS1F_6fusion15FusionCallbacksIS1J_NS1O_17LinearCombinationISH_fSH_fLNS_15FloatRoundStyleE2EEESG_S1N_JEEENS4_5SM1004TMEM4LOAD26SM100_TMEM_LOAD_32dp32b64xES12_NS13_INS14_ILi2ELi4ELi3EEES17_NSV_INS5_IJS18_S1L_EEENS5_IJS1L_SB_EEEEEEENS4_39AutoVectorizingCopyWithAssumedAlignmentILi128EEENS4_14SM90_TMA_STOREES22_S24_S24_EEEvvEEEEvNT_6ParamsE)
	.align		4
        /*000c*/ 	.word	index@(__assertfail)
	.align		4
        /*0010*/ 	.word	0x00000000
	.align		4
        /*0014*/ 	.word	0xfffffffe
	.align		4
        /*0018*/ 	.word	0x00000000
	.align		4
        /*001c*/ 	.word	0xfffffffd
	.align		4
        /*0020*/ 	.word	0x00000000
	.align		4
        /*0024*/ 	.word	0xfffffffc


//--------------------- .nv.constant4             --------------------------
	.section	.nv.constant4,"a",@progbits
	.align	8
	.align		8
.nv.constant4:
        /*0000*/ 	.dword	__assertfail
	.align		8
        /*0008*/ 	.dword	__unnamed_1
	.align		8
        /*0010*/ 	.dword	__unnamed_2
	.align		8
        /*0018*/ 	.dword	__unnamed_3
	.align		8
        /*0020*/ 	.dword	_ZN40_INTERNAL_734f898c_4_k_cu_d9f090ac_217264cuda3std3__45__cpo5beginE
	.align		8
        /*0028*/ 	.dword	_ZN40_INTERNAL_734f898c_4_k_cu_d9f090ac_217264cuda3std3__45__cpo3endE
	.align		8
        /*0030*/ 	.dword	_ZN40_INTERNAL_734f898c_4_k_cu_d9f090ac_217264cuda3std3__45__cpo6cbeginE
	.align		8
        /*0038*/ 	.dword	_ZN40_INTERNAL_734f898c_4_k_cu_d9f090ac_217264cuda3std3__45__cpo4cendE
	.align		8
        /*0040*/ 	.dword	_ZN40_INTERNAL_734f898c_4_k_cu_d9f090ac_217264cuda3std3__442_GLOBAL__N__734f898c_4_k_cu_d9f090ac_217266ignoreE
	.align		8
        /*0048*/ 	.dword	_ZN40_INTERNAL_734f898c_4_k_cu_d9f090ac_217264cuda3std3__419piecewise_constructE
	.align		8
        /*0050*/ 	.dword	_ZN40_INTERNAL_734f898c_4_k_cu_d9f090ac_217264cuda3std3__48in_placeE
	.align		8
        /*0058*/ 	.dword	_ZN40_INTERNAL_734f898c_4_k_cu_d9f090ac_217264cuda3std6ranges3__45__cpo4swapE
	.align		8
        /*0060*/ 	.dword	_ZN40_INTERNAL_734f898c_4_k_cu_d9f090ac_217264cuda3std6ranges3__45__cpo9iter_moveE
	.align		8
        /*0068*/ 	.dword	_ZN40_INTERNAL_734f898c_4_k_cu_d9f090ac_217264cute7productE
	.align		8
        /*0070*/ 	.dword	_ZN40_INTERNAL_734f898c_4_k_cu_d9f090ac_217264cute1_E
	.align		8
        /*0078*/ 	.dword	$str$25
	.align		8
        /*0080*/ 	.dword	$str$26
	.align		8
        /*0088*/ 	.dword	$str$27
	.align		8
        /*0090*/ 	.dword	$str$28


//--------------------- .text._ZN7cutlass13device_kernelINS_4gemm6kernel13GemmUniversalIN4cute5tupleIJiiiiEEENS1_10collective13CollectiveMmaINS1_35MainloopSm100TmaUmmaWarpSpecializedILi2ELi2ELi2ENS5_IJNS4_1CILi1EEESB_SB_EEEEENS5_IJNSA_ILi128EEENSA_ILi256EEESE_EEENS_12float_e5m2_tENS5_IJlSB_lEEESH_SI_NS4_8TiledMMAINS4_8MMA_AtomIJNS4_10MMA_TraitsINS4_19SM100_MMA_F8F6F4_SSEJSH_SH_fSE_SF_NS4_17integral_constantINS4_4UMMA5MajorELSP_0EEESQ_NSN_INSO_7ScaleInELSR_0EEESS_EEEEEENS4_6LayoutISC_NS5_IJNSA_ILi0EEESW_SW_EEEEENS5_IJNS4_10UnderscoreESZ_SZ_EEEEENS4_13SM90_TMA_LOADENS4_14ComposedLayoutINS4_7SwizzleILi3ELi4ELi3EEENS4_18smem_ptr_flag_bitsILi8EEENSV_INS5_IJNSA_ILi8EEESE_EEENS5_IJSE_SB_EEEEEEEvNS4_8identityES12_S1C_vS1D_EENS_8epilogue10collective18CollectiveEpilogueINS1F_23Sm100TmaWarpSpecializedILi4ELi2ELi64ELb0ELb0EEEJSG_NS5_IJNSV_ISE_SB_EENSV_INSA_ILi64EEESB_EEEEESH_SI_SH_SI_NS1F_6fusion15FusionCallbacksIS1J_NS1O_17LinearCombinationISH_fSH_fLNS_15FloatRoundStyleE2EEESG_S1N_JEEENS4_5SM1004TMEM4LOAD26SM100_TMEM_LOAD_32dp32b64xES12_NS13_INS14_ILi2ELi4ELi3EEES17_NSV_INS5_IJS18_S1L_EEENS5_IJS1L_SB_EEEEEEENS4_39AutoVectorizingCopyWithAssumedAlignmentILi128EEENS4_14SM90_TMA_STOREES22_S24_S24_EEEvvEEEEvNT_6ParamsE --------------------------
	.section	.text._ZN7cutlass13device_kernelINS_4gemm6kernel13GemmUniversalIN4cute5tupleIJiiiiEEENS1_10collective13CollectiveMmaINS1_35MainloopSm100TmaUmmaWarpSpecializedILi2ELi2ELi2ENS5_IJNS4_1CILi1EEESB_SB_EEEEENS5_IJNSA_ILi128EEENSA_ILi256EEESE_EEENS_12float_e5m2_tENS5_IJlSB_lEEESH_SI_NS4_8TiledMMAINS4_8MMA_AtomIJNS4_10MMA_TraitsINS4_19SM100_MMA_F8F6F4_SSEJSH_SH_fSE_SF_NS4_17integral_constantINS4_4UMMA5MajorELSP_0EEESQ_NSN_INSO_7ScaleInELSR_0EEESS_EEEEEENS4_6LayoutISC_NS5_IJNSA_ILi0EEESW_SW_EEEEENS5_IJNS4_10UnderscoreESZ_SZ_EEEEENS4_13SM90_TMA_LOADENS4_14ComposedLayoutINS4_7SwizzleILi3ELi4ELi3EEENS4_18smem_ptr_flag_bitsILi8EEENSV_INS5_IJNSA_ILi8EEESE_EEENS5_IJSE_SB_EEEEEEEvNS4_8identityES12_S1C_vS1D_EENS_8epilogue10collective18CollectiveEpilogueINS1F_23Sm100TmaWarpSpecializedILi4ELi2ELi64ELb0ELb0EEEJSG_NS5_IJNSV_ISE_SB_EENSV_INSA_ILi64EEESB_EEEEESH_SI_SH_SI_NS1F_6fusion15FusionCallbacksIS1J_NS1O_17LinearCombinationISH_fSH_fLNS_15FloatRoundStyleE2EEESG_S1N_JEEENS4_5SM1004TMEM4LOAD26SM100_TMEM_LOAD_32dp32b64xES12_NS13_INS14_ILi2ELi4ELi3EEES17_NSV_INS5_IJS18_S1L_EEENS5_IJS1L_SB_EEEEEEENS4_39AutoVectorizingCopyWithAssumedAlignmentILi128EEENS4_14SM90_TMA_STOREES22_S24_S24_EEEvvEEEEvNT_6ParamsE,"ax",@progbits
	.align	128
.text._ZN7cutlass13device_kernelINS_4gemm6kernel13GemmUniversalIN4cute5tupleIJiiiiEEENS1_10collective13CollectiveMmaINS1_35MainloopSm100TmaUmmaWarpSpecializedILi2ELi2ELi2ENS5_IJNS4_1CILi1EEESB_SB_EEEEENS5_IJNSA_ILi128EEENSA_ILi256EEESE_EEENS_12float_e5m2_tENS5_IJlSB_lEEESH_SI_NS4_8TiledMMAINS4_8MMA_AtomIJNS4_10MMA_TraitsINS4_19SM100_MMA_F8F6F4_SSEJSH_SH_fSE_SF_NS4_17integral_constantINS4_4UMMA5MajorELSP_0EEESQ_NSN_INSO_7ScaleInELSR_0EEESS_EEEEEENS4_6LayoutISC_NS5_IJNSA_ILi0EEESW_SW_EEEEENS5_IJNS4_10UnderscoreESZ_SZ_EEEEENS4_13SM90_TMA_LOADENS4_14ComposedLayoutINS4_7SwizzleILi3ELi4ELi3EEENS4_18smem_ptr_flag_bitsILi8EEENSV_INS5_IJNSA_ILi8EEESE_EEENS5_IJSE_SB_EEEEEEEvNS4_8identityES12_S1C_vS1D_EENS_8epilogue10collective18CollectiveEpilogueINS1F_23Sm100TmaWarpSpecializedILi4ELi2ELi64ELb0ELb0EEEJSG_NS5_IJNSV_ISE_SB_EENSV_INSA_ILi64EEESB_EEEEESH_SI_SH_SI_NS1F_6fusion15FusionCallbacksIS1J_NS1O_17LinearCombinationISH_fSH_fLNS_15FloatRoundStyleE2EEESG_S1N_JEEENS4_5SM1004TMEM4LOAD26SM100_TMEM_LOAD_32dp32b64xES12_NS13_INS14_ILi2ELi4ELi3EEES17_NSV_INS5_IJS18_S1L_EEENS5_IJS1L_SB_EEEEEEENS4_39AutoVectorizingCopyWithAssumedAlignmentILi128EEENS4_14SM90_TMA_STOREES22_S24_S24_EEEvvEEEEvNT_6ParamsE:
        .type           _ZN7cutlass13device_kernelINS_4gemm6kernel13GemmUniversalIN4cute5tupleIJiiiiEEENS1_10collective13CollectiveMmaINS1_35MainloopSm100TmaUmmaWarpSpecializedILi2ELi2ELi2ENS5_IJNS4_1CILi1EEESB_SB_EEEEENS5_IJNSA_ILi128EEENSA_ILi256EEESE_EEENS_12float_e5m2_tENS5_IJlSB_lEEESH_SI_NS4_8TiledMMAINS4_8MMA_AtomIJNS4_10MMA_TraitsINS4_19SM100_MMA_F8F6F4_SSEJSH_SH_fSE_SF_NS4_17integral_constantINS4_4UMMA5MajorELSP_0EEESQ_NSN_INSO_7ScaleInELSR_0EEESS_EEEEEENS4_6LayoutISC_NS5_IJNSA_ILi0EEESW_SW_EEEEENS5_IJNS4_10UnderscoreESZ_SZ_EEEEENS4_13SM90_TMA_LOADENS4_14ComposedLayoutINS4_7SwizzleILi3ELi4ELi3EEENS4_18smem_ptr_flag_bitsILi8EEENSV_INS5_IJNSA_ILi8EEESE_EEENS5_IJSE_SB_EEEEEEEvNS4_8identityES12_S1C_vS1D_EENS_8epilogue10collective18CollectiveEpilogueINS1F_23Sm100TmaWarpSpecializedILi4ELi2ELi64ELb0ELb0EEEJSG_NS5_IJNSV_ISE_SB_EENSV_INSA_ILi64EEESB_EEEEESH_SI_SH_SI_NS1F_6fusion15FusionCallbacksIS1J_NS1O_17LinearCombinationISH_fSH_fLNS_15FloatRoundStyleE2EEESG_S1N_JEEENS4_5SM1004TMEM4LOAD26SM100_TMEM_LOAD_32dp32b64xES12_NS13_INS14_ILi2ELi4ELi3EEES17_NSV_INS5_IJS18_S1L_EEENS5_IJS1L_SB_EEEEEEENS4_39AutoVectorizingCopyWithAssumedAlignmentILi128EEENS4_14SM90_TMA_STOREES22_S24_S24_EEEvvEEEEvNT_6ParamsE,@function
        .size           _ZN7cutlass13device_kernelINS_4gemm6kernel13GemmUniversalIN4cute5tupleIJiiiiEEENS1_10collective13CollectiveMmaINS1_35MainloopSm100TmaUmmaWarpSpecializedILi2ELi2ELi2ENS5_IJNS4_1CILi1EEESB_SB_EEEEENS5_IJNSA_ILi128EEENSA_ILi256EEESE_EEENS_12float_e5m2_tENS5_IJlSB_lEEESH_SI_NS4_8TiledMMAINS4_8MMA_AtomIJNS4_10MMA_TraitsINS4_19SM100_MMA_F8F6F4_SSEJSH_SH_fSE_SF_NS4_17integral_constantINS4_4UMMA5MajorELSP_0EEESQ_NSN_INSO_7ScaleInELSR_0EEESS_EEEEEENS4_6LayoutISC_NS5_IJNSA_ILi0EEESW_SW_EEEEENS5_IJNS4_10UnderscoreESZ_SZ_EEEEENS4_13SM90_TMA_LOADENS4_14ComposedLayoutINS4_7SwizzleILi3ELi4ELi3EEENS4_18smem_ptr_flag_bitsILi8EEENSV_INS5_IJNSA_ILi8EEESE_EEENS5_IJSE_SB_EEEEEEEvNS4_8identityES12_S1C_vS1D_EENS_8epilogue10collective18CollectiveEpilogueINS1F_23Sm100TmaWarpSpecializedILi4ELi2ELi64ELb0ELb0EEEJSG_NS5_IJNSV_ISE_SB_EENSV_INSA_ILi64EEESB_EEEEESH_SI_SH_SI_NS1F_6fusion15FusionCallbacksIS1J_NS1O_17LinearCombinationISH_fSH_fLNS_15FloatRoundStyleE2EEESG_S1N_JEEENS4_5SM1004TMEM4LOAD26SM100_TMEM_LOAD_32dp32b64xES12_NS13_INS14_ILi2ELi4ELi3EEES17_NSV_INS5_IJS18_S1L_EEENS5_IJS1L_SB_EEEEEEENS4_39AutoVectorizingCopyWithAssumedAlignmentILi128EEENS4_14SM90_TMA_STOREES22_S24_S24_EEEvvEEEEvNT_6ParamsE,(.L_x_161 - _ZN7cutlass13device_kernelINS_4gemm6kernel13GemmUniversalIN4cute5tupleIJiiiiEEENS1_10collective13CollectiveMmaINS1_35MainloopSm100TmaUmmaWarpSpecializedILi2ELi2ELi2ENS5_IJNS4_1CILi1EEESB_SB_EEEEENS5_IJNSA_ILi128EEENSA_ILi256EEESE_EEENS_12float_e5m2_tENS5_IJlSB_lEEESH_SI_NS4_8TiledMMAINS4_8MMA_AtomIJNS4_10MMA_TraitsINS4_19SM100_MMA_F8F6F4_SSEJSH_SH_fSE_SF_NS4_17integral_constantINS4_4UMMA5MajorELSP_0EEESQ_NSN_INSO_7ScaleInELSR_0EEESS_EEEEEENS4_6LayoutISC_NS5_IJNSA_ILi0EEESW_SW_EEEEENS5_IJNS4_10UnderscoreESZ_SZ_EEEEENS4_13SM90_TMA_LOADENS4_14ComposedLayoutINS4_7SwizzleILi3ELi4ELi3EEENS4_18smem_ptr_flag_bitsILi8EEENSV_INS5_IJNSA_ILi8EEESE_EEENS5_IJSE_SB_EEEEEEEvNS4_8identityES12_S1C_vS1D_EENS_8epilogue10collective18CollectiveEpilogueINS1F_23Sm100TmaWarpSpecializedILi4ELi2ELi64ELb0ELb0EEEJSG_NS5_IJNSV_ISE_SB_EENSV_INSA_ILi64EEESB_EEEEESH_SI_SH_SI_NS1F_6fusion15FusionCallbacksIS1J_NS1O_17LinearCombinationISH_fSH_fLNS_15FloatRoundStyleE2EEESG_S1N_JEEENS4_5SM1004TMEM4LOAD26SM100_TMEM_LOAD_32dp32b64xES12_NS13_INS14_ILi2ELi4ELi3EEES17_NSV_INS5_IJS18_S1L_EEENS5_IJS1L_SB_EEEEEEENS4_39AutoVectorizingCopyWithAssumedAlignmentILi128EEENS4_14SM90_TMA_STOREES22_S24_S24_EEEvvEEEEvNT_6ParamsE)
        .other          _ZN7cutlass13device_kernelINS_4gemm6kernel13GemmUniversalIN4cute5tupleIJiiiiEEENS1_10collective13CollectiveMmaINS1_35MainloopSm100TmaUmmaWarpSpecializedILi2ELi2ELi2ENS5_IJNS4_1CILi1EEESB_SB_EEEEENS5_IJNSA_ILi128EEENSA_ILi256EEESE_EEENS_12float_e5m2_tENS5_IJlSB_lEEESH_SI_NS4_8TiledMMAINS4_8MMA_AtomIJNS4_10MMA_TraitsINS4_19SM100_MMA_F8F6F4_SSEJSH_SH_fSE_SF_NS4_17integral_constantINS4_4UMMA5MajorELSP_0EEESQ_NSN_INSO_7ScaleInELSR_0EEESS_EEEEEENS4_6LayoutISC_NS5_IJNSA_ILi0EEESW_SW_EEEEENS5_IJNS4_10UnderscoreESZ_SZ_EEEEENS4_13SM90_TMA_LOADENS4_14ComposedLayoutINS4_7SwizzleILi3ELi4ELi3EEENS4_18smem_ptr_flag_bitsILi8EEENSV_INS5_IJNSA_ILi8EEESE_EEENS5_IJSE_SB_EEEEEEEvNS4_8identityES12_S1C_vS1D_EENS_8epilogue10collective18CollectiveEpilogueINS1F_23Sm100TmaWarpSpecializedILi4ELi2ELi64ELb0ELb0EEEJSG_NS5_IJNSV_ISE_SB_EENSV_INSA_ILi64EEESB_EEEEESH_SI_SH_SI_NS1F_6fusion15FusionCallbacksIS1J_NS1O_17LinearCombinationISH_fSH_fLNS_15FloatRoundStyleE2EEESG_S1N_JEEENS4_5SM1004TMEM4LOAD26SM100_TMEM_LOAD_32dp32b64xES12_NS13_INS14_ILi2ELi4ELi3EEES17_NSV_INS5_IJS18_S1L_EEENS5_IJS1L_SB_EEEEEEENS4_39AutoVectorizingCopyWithAssumedAlignmentILi128EEENS4_14SM90_TMA_STOREES22_S24_S24_EEEvvEEEEvNT_6ParamsE,@"STO_CUDA_ENTRY STV_DEFAULT"
_ZN7cutlass13device_kernelINS_4gemm6kernel13GemmUniversalIN4cute5tupleIJiiiiEEENS1_10collective13CollectiveMmaINS1_35MainloopSm100TmaUmmaWarpSpecializedILi2ELi2ELi2ENS5_IJNS4_1CILi1EEESB_SB_EEEEENS5_IJNSA_ILi128EEENSA_ILi256EEESE_EEENS_12float_e5m2_tENS5_IJlSB_lEEESH_SI_NS4_8TiledMMAINS4_8MMA_AtomIJNS4_10MMA_TraitsINS4_19SM100_MMA_F8F6F4_SSEJSH_SH_fSE_SF_NS4_17integral_constantINS4_4UMMA5MajorELSP_0EEESQ_NSN_INSO_7ScaleInELSR_0EEESS_EEEEEENS4_6LayoutISC_NS5_IJNSA_ILi0EEESW_SW_EEEEENS5_IJNS4_10UnderscoreESZ_SZ_EEEEENS4_13SM90_TMA_LOADENS4_14ComposedLayoutINS4_7SwizzleILi3ELi4ELi3EEENS4_18smem_ptr_flag_bitsILi8EEENSV_INS5_IJNSA_ILi8EEESE_EEENS5_IJSE_SB_EEEEEEEvNS4_8identityES12_S1C_vS1D_EENS_8epilogue10collective18CollectiveEpilogueINS1F_23Sm100TmaWarpSpecializedILi4ELi2ELi64ELb0ELb0EEEJSG_NS5_IJNSV_ISE_SB_EENSV_INSA_ILi64EEESB_EEEEESH_SI_SH_SI_NS1F_6fusion15FusionCallbacksIS1J_NS1O_17LinearCombinationISH_fSH_fLNS_15FloatRoundStyleE2EEESG_S1N_JEEENS4_5SM1004TMEM4LOAD26SM100_TMEM_LOAD_32dp32b64xES12_NS13_INS14_ILi2ELi4ELi3EEES17_NSV_INS5_IJS18_S1L_EEENS5_IJS1L_SB_EEEEEEENS4_39AutoVectorizingCopyWithAssumedAlignmentILi128EEENS4_14SM90_TMA_STOREES22_S24_S24_EEEvvEEEEvNT_6ParamsE:
[----:B------:R-:W1:Y:S01]  /*0000*/  LDC R1, c[0x0][0x37c] ;  /* 0x0000df00ff017b82 */ /* 0x000e620000000800 */
[----:B------:R-:W2:Y:S01]  /*0010*/  S2R R185, SR_TID.X ;  /* 0x0000000000b97919 */ /* 0x000ea20000002100 */
[----:B------:R-:W3:Y:S01]  /*0020*/  LDCU.64 UR4, c[0x0][0x890] ;  /* 0x00011200ff0477ac */ /* 0x000ee20008000a00 */
[----:B------:R-:W-:Y:S02]  /*0030*/  PRMT R171, RZ, 0x7610, R171 ;  /* 0x00007610ffab7816 */ /* 0x000fe400000000ab */
[----:B------:R-:W-:Y:S01]  /*0040*/  ELECT P5, URZ, PT ;  /* 0x0000000000ff782f */ /* 0x000fe200038a0000 */
[----:B------:R-:W4:Y:S01]  /*0050*/  LDCU.64 UR46, c[0x0][0x358] ;  /* 0x00006b00ff2e77ac */ /* 0x000f220008000a00 */
[----:B---3--:R-:W-:-:S04]  /*0060*/  UISETP.NE.U32.AND UP0, UPT, UR4, URZ, UPT ;  /* 0x000000ff0400728c */ /* 0x008fc8000bf05070 */
[----:B------:R-:W-:Y:S01]  /*0070*/  UISETP.NE.AND.EX UP0, UPT, UR5, URZ, UPT, UP0 ;  /* 0x000000ff0500728c */ /* 0x000fe2000bf05300 */
[----:B--2---:R-:W-:-:S05]  /*0080*/  SHF.R.U32.HI R173, RZ, 0x5, R185 ;  /* 0x00000005ffad7819 */ /* 0x004fca00000116b9 */
[----:B------:R-:W2:Y:S02]  /*0090*/  SHFL.IDX PT, R0, R173, RZ, 0x1f ;  /* 0x00001fffad007589 */ /* 0x000ea400000e0000 */
[----:B--2---:R-:W-:Y:S01]  /*00a0*/  R2UR UR8, R0 ;  /* 0x00000000000872ca */ /* 0x004fe200000e0000 */
[----:B-1--4-:R-:W-:-:S14]  /*00b0*/  BRA.U UP0, `(.L_x_0) ;  /* 0x00000001002c7547 */ /* 0x012fdc000b800000 */
[----:B------:R-:W1:Y:S02]  /*00c0*/  LDCU.64 UR6, c[0x0][0x888] ;  /* 0x00011100ff0677ac */ /* 0x000e640008000a00 */
[----:B-1----:R-:W-:-:S04]  /*00d0*/  UISETP.NE.U32.AND UP0, UPT, UR6, URZ, UPT ;  /* 0x000000ff0600728c */ /* 0x002fc8000bf05070 */
[----:B------:R-:W-:-:S09]  /*00e0*/  UISETP.NE.AND.EX UP0, UPT, UR7, URZ, UPT, UP0 ;  /* 0x000000ff0700728c */ /* 0x000fd2000bf05300 */
[----:B------:R-:W-:Y:S05]  /*00f0*/  BRA.U !UP0, `(.L_x_1) ;  /* 0x0000000108107547 */ /* 0x000fea000b800000 */
[----:B------:R-:W1:Y:S02]  /*0100*/  LDC.64 R2, c[0x0][0x888] ;  /* 0x00022200ff027b82 */ /* 0x000e640000000a00 */
[----:B-1----:R1:W5:Y:S01]  /*0110*/  LDG.E R81, desc[UR46][R2.64] ;  /* 0x0000002e02517981 */ /* 0x002362000c1e1900 */
[----:B------:R-:W-:Y:S01]  /*0120*/  HFMA2 R171, -RZ, RZ, 0, 5.9604644775390625e-08 ;  /* 0x00000001ffab7431 */ /* 0x000fe200000001ff */
[----:B------:R-:W-:Y:S05]  /*0130*/  BRA `(.L_x_0) ;  /* 0x00000000000c7947 */ /* 0x000fea0003800000 */
.L_x_1:
[----:B------:R-:W1:Y:S01]  /*0140*/  LDCU UR6, c[0x0][0x880] ;  /* 0x00011000ff0677ac */ /* 0x000e620008000800 */
[----:B------:R-:W-:Y:S01]  /*0150*/  HFMA2 R171, -RZ, RZ, 0, 5.9604644775390625e-08 ;  /* 0x00000001ffab7431 */ /* 0x000fe200000001ff */
[----:B-1----:R-:W-:-:S07]  /*0160*/  MOV R81, UR6 ;  /* 0x0000000600517c02 */ /* 0x002fce0008000f00 */
.L_x_0:
[----:B------:R-:W2:Y:S02]  /*0170*/  LDCU.64 UR6, c[0x0][0x8b0] ;  /* 0x00011600ff0677ac */ /* 0x000ea40008000a00 */
[----:B--2---:R-:W-:-:S04]  /*0180*/  UISETP.NE.U32.AND UP0, UPT, UR6, URZ, UPT ;  /* 0x000000ff0600728c */ /* 0x004fc8000bf05070 */
[----:B------:R-:W-:-:S09]  /*0190*/  UISETP.NE.AND.EX UP0, UPT, UR7, URZ, UPT, UP0 ;  /* 0x000000ff0700728c */ /* 0x000fd2000bf05300 */
[----:B------:R-:W-:Y:S05]  /*01a0*/  BRA.U UP0, `(.L_x_2) ;  /* 0x0000000100247547 */ /* 0x000fea000b800000 */
[----:B------:R-:W2:Y:S02]  /*01b0*/  LDCU.64 UR6, c[0x0][0x8a8] ;  /* 0x00011500ff0677ac */ /* 0x000ea40008000a00 */
[----:B--2---:R-:W-:-:S04]  /*01c0*/  UISETP.NE.U32.AND UP0, UPT, UR6, URZ, UPT ;  /* 0x000000ff0600728c */ /* 0x004fc8000bf05070 */
[----:B------:R-:W-:-:S09]  /*01d0*/  UISETP.NE.AND.EX UP0, UPT, UR7, URZ, UPT, UP0 ;  /* 0x000000ff0700728c */ /* 0x000fd2000bf05300 */
[----:B------:R-:W-:Y:S05]  /*01e0*/  BRA.U !UP0, `(.L_x_3) ;  /* 0x00000001080c7547 */ /* 0x000fea000b800000 */
[----:B------:R-:W2:Y:S02]  /*01f0*/  LDC.64 R78, c[0x0][0x8a8] ;  /* 0x00022a00ff4e7b82 */ /* 0x000ea40000000a00 */
[----:B--2---:R2:W5:Y:S01]  /*0200*/  LDG.E R78, desc[UR46][R78.64] ;  /* 0x0000002e4e4e7981 */ /* 0x004562000c1e1900 */
[----:B------:R-:W-:Y:S05]  /*0210*/  BRA `(.L_x_2) ;  /* 0x0000000000087947 */ /* 0x000fea0003800000 */
.L_x_3:
[----:B------:R-:W2:Y:S02]  /*0220*/  LDCU UR6, c[0x0][0x8a0] ;  /* 0x00011400ff0677ac */ /* 0x000ea40008000800 */
[----:B--2---:R-:W-:Y:S02]  /*0230*/  MOV R78, UR6 ;  /* 0x00000006004e7c02 */ /* 0x004fe40008000f00 */
.L_x_2:
[----:B------:R-:W-:Y:S01]  /*0240*/  IMAD.U32 R0, RZ, RZ, UR8 ;  /* 0x00000008ff007e24 */ /* 0x000fe2000f8e00ff */
[----:B------:R-:W-:Y:S04]  /*0250*/  BSSY.RECONVERGENT B0, `(.L_x_4) ;  /* 0x000000c000007945 */ /* 0x000fe80003800200 */
[C---:B------:R-:W-:Y:S02]  /*0260*/  ISETP.NE.OR P1, PT, R0.reuse, 0x1, !P5 ;  /* 0x000000010000780c */ /* 0x040fe40006f25670 */
[----:B------:R-:W-:-:S11]  /*0270*/  ISETP.NE.OR P0, PT, R0, 0x3, !P5 ;  /* 0x000000030000780c */ /* 0x000fd60006f05670 */
[----:B------:R-:W-:Y:S05]  /*0280*/  @P1 BRA `(.L_x_5) ;  /* 0x0000000000201947 */ /* 0x000fea0003800000 */
[----:B------:R-:W3:Y:S02]  /*0290*/  LDCU.64 UR6, c[0x0][0x348] ;  /* 0x00006900ff0677ac */ /* 0x000ee40008000a00 */
[----:B---3--:R-:W-:Y:S02]  /*02a0*/  UIADD3 UR10, UP1, UPT, UR6, 0x80, URZ ;  /* 0x00000080060a7890 */ /* 0x008fe4000ff3e0ff */
[----:B------:R-:W-:Y:S02]  /*02b0*/  UIADD3 UR6, UP0, UPT, UR6, 0x180, URZ ;  /* 0x0000018006067890 */ /* 0x000fe4000ff1e0ff */
[----:B------:R-:W-:Y:S02]  /*02c0*/  UIADD3.X UR11, UPT, UPT, URZ, UR7, URZ, UP1, !UPT ;  /* 0x00000007ff0b7290 */ /* 0x000fe40008ffe4ff */
[----:B------:R-:W-:-:S07]  /*02d0*/  UIADD3.X UR7, UPT, UPT, URZ, UR7, URZ, UP0, !UPT ;  /* 0x00000007ff077290 */ /* 0x000fce00087fe4ff */
[----:B------:R3:W-:Y:S02]  /*02e0*/  UTMACCTL.PF [UR10] ;  /* 0x000000000a0079b9 */ /* 0x0007e40008040000 */
[----:B------:R3:W-:Y:S02]  /*02f0*/  UTMACCTL.PF [UR6] ;  /* 0x00000000060079b9 */ /* 0x0007e40008040000 */
[----:B---3--:R-:W-:Y:S01]  /*0300*/  NOP ;  /* 0x0000000000007918 */ /* 0x008fe20000000000 */
.L_x_5:
[----:B------:R-:W-:Y:S05]  /*0310*/  BSYNC.RECONVERGENT B0 ;  /* 0x0000000000007941 */ /* 0x000fea0003800200 */
.L_x_4:
[----:B------:R-:W-:Y:S04]  /*0320*/  BSSY.RECONVERGENT B0, `(.L_x_6) ;  /* 0x000000a000007945 */ /* 0x000fe80003800200 */
        /* <DEDUP_REMOVED lines=9> */
.L_x_7:
[----:B------:R-:W-:Y:S05]  /*03c0*/  BSYNC.RECONVERGENT B0 ;  /* 0x0000000000007941 */ /* 0x000fea0003800200 */
.L_x_6:
[----:B------:R-:W3:Y:S01]  /*03d0*/  LDCU.64 UR6, c[0x0][0x888] ;  /* 0x00011100ff0677ac */ /* 0x000ee20008000a00 */
[----:B------:R-:W-:Y:S02]  /*03e0*/  UISETP.EQ.U32.AND UP1, UPT, UR4, URZ, UPT ;  /* 0x000000ff0400728c */ /* 0x000fe4000bf22070 */
[----:B------:R-:W-:Y:S02]  /*03f0*/  UPLOP3.LUT UP2, UPT, UPT, UPT, UPT, 0x80, 0x8 ;  /* 0x000000000008789c */ /* 0x000fe40003f4f070 */
[----:B---3--:R-:W-:-:S04]  /*0400*/  UISETP.NE.U32.AND UP0, UPT, UR6, URZ, UPT ;  /* 0x000000ff0600728c */ /* 0x008fc8000bf05070 */
[----:B------:R-:W-:-:S04]  /*0410*/  UISETP.NE.AND.EX UP0, UPT, UR7, URZ, UPT, UP0 ;  /* 0x000000ff0700728c */ /* 0x000fc8000bf05300 */
[----:B------:R-:W-:-:S04]  /*0420*/  UISETP.EQ.OR.EX UP3, UPT, UR5, URZ, !UP0, UP1 ;  /* 0x000000ff0500728c */ /* 0x000fc8000c762710 */
[----:B------:R-:W-:-:S05]  /*0430*/  UP2UR UR50, UPR, URZ, 0x8 ;  /* 0x00000008ff327883 */ /* 0x000fca0008000000 */
[----:B------:R-:W-:Y:S07]  /*0440*/  BRA.U !UP3, `(.L_x_8) ;  /* 0x000000010b207547 */ /* 0x000fee000b800000 */
[----:B------:R-:W-:Y:S01]  /*0450*/  UISETP.NE.U32.AND UP2, UPT, UR4, URZ, UPT ;  /* 0x000000ff0400728c */ /* 0x000fe2000bf45070 */
[----:B-----5:R-:W-:Y:S01]  /*0460*/  FSETP.NEU.AND P0, PT, R81, RZ, PT ;  /* 0x000000ff5100720b */ /* 0x020fe20003f0d000 */
[----:B------:R-:W-:Y:S02]  /*0470*/  USEL UR4, URZ, 0xffffffff, UP0 ;  /* 0xffffffffff047887 */ /* 0x000fe40008000000 */
[----:B------:R-:W-:-:S10]  /*0480*/  UISETP.NE.AND.EX UP2, UPT, UR5, URZ, UPT, UP2 ;  /* 0x000000ff0500728c */ /* 0x000fd4000bf45320 */
[----:B------:R-:W-:Y:S01]  /*0490*/  VOTEU.ANY UP1, P0 ;  /* 0x0000000000ff7886 */ /* 0x000fe20000020100 */
[----:B------:R-:W-:-:S04]  /*04a0*/  @!UP2 USEL UR4, URZ, 0xffffffff, UP1 ;  /* 0xffffffffff04a887 */ /* 0x000fc80008800000 */
[----:B------:R-:W-:-:S04]  /*04b0*/  ULOP3.LUT UR4, UR4, 0x1, URZ, 0xc0, !UPT ;  /* 0x0000000104047892 */ /* 0x000fc8000f8ec0ff */
[----:B------:R-:W-:-:S11]  /*04c0*/  UISETP.NE.U32.AND UP2, UPT, UR4, 0x1, UPT ;  /* 0x000000010400788c */ /* 0x000fd6000bf45070 */
.L_x_8:
[----:B-1----:R-:W1:Y:S01]  /*04d0*/  SHFL.IDX PT, R2, R173, RZ, 0x1f ;  /* 0x00001fffad027589 */ /* 0x002e6200000e0000 */
[----:B------:R-:W-:-:S04]  /*04e0*/  UISETP.NE.AND UP1, UPT, UR8, 0x2, UPT ;  /* 0x000000020800788c */ /* 0x000fc8000bf25270 */
[----:B------:R-:W-:Y:S01]  /*04f0*/  USEL UR6, URZ, 0x1, UP1 ;  /* 0x00000001ff067887 */ /* 0x000fe20008800000 */
[----:B-1----:R-:W-:-:S13]  /*0500*/  ISETP.NE.AND P0, PT, R2, RZ, PT ;  /* 0x000000ff0200720c */ /* 0x002fda0003f05270 */
[----:B------:R-:W-:Y:S05]  /*0510*/  @P0 BRA `(.L_x_9) ;  /* 0x0000000000380947 */ /* 0x000fea0003800000 */
[----:B------:R-:W1:Y:S01]  /*0520*/  S2UR UR5, SR_CgaCtaId ;  /* 0x00000000000579c3 */ /* 0x000e620000008800 */
[----:B------:R-:W-:Y:S01]  /*0530*/  UMOV UR7, 0x400 ;  /* 0x0000040000077882 */ /* 0x000fe20000000000 */
[----:B------:R-:W-:Y:S01]  /*0540*/  UMOV UR4, 0x1 ;  /* 0x0000000100047882 */ /* 0x000fe20000000000 */
[----:B------:R-:W-:Y:S01]  /*0550*/  ELECT P0, URZ, PT ;  /* 0x0000000000ff782f */ /* 0x000fe20003800000 */
[----:B------:R-:W-:-:S04]  /*0560*/  UIADD3 UR10, UPT, UPT, -UR4, 0x100000, URZ ;  /* 0x00100000040a7890 */ /* 0x000fc8000fffe1ff */
[----:B------:R-:W-:Y:S02]  /*0570*/  USHF.L.U32 UR11, UR10, 0xb, URZ ;  /* 0x0000000b0a0b7899 */ /* 0x000fe400080006ff */
[----:B------:R-:W-:Y:S02]  /*0580*/  USHF.L.U32 UR10, UR10, 0x1, URZ ;  /* 0x000000010a0a7899 */ /* 0x000fe400080006ff */
[----:B-1----:R-:W-:Y:S01]  /*0590*/  ULEA UR5, UR5, UR7, 0x18 ;  /* 0x0000000705057291 */ /* 0x002fe2000f8ec0ff */
[----:B------:R-:W1:Y:S11]  /*05a0*/  FENCE.VIEW.ASYNC.S ;  /* 0x00000000000073c6 */ /* 0x000e760000000000 */
[----:B-1----:R1:W3:Y:S01]  /*05b0*/  SYNCS.EXCH.64 URZ, [UR5], UR10 ;  /* 0x0000000a05ff75b2 */ /* 0x0022e20008000100 */
[----:B------:R1:W4:Y:S01]  /*05c0*/  SYNCS.EXCH.64 URZ, [UR5+0x10], UR10 ;  /* 0x0000100a05ff75b2 */ /* 0x0003220008000100 */
[----:B------:R1:W1:Y:S01]  /*05d0*/  SYNCS.EXCH.64 URZ, [UR5+0x8], UR10 ;  /* 0x0000080a05ff75b2 */ /* 0x0002620008000100 */
[----:B------:R1:W1:Y:S01]  /*05e0*/  SYNCS.EXCH.64 URZ, [UR5+0x18], UR10 ;  /* 0x0000180a05ff75b2 */ /* 0x0002620008000100 */
[----:B------:R-:W-:Y:S01]  /*05f0*/  NOP ;  /* 0x0000000000007918 */ /* 0x000fe20000000000 */
.L_x_9:
[----:B------:R-:W2:Y:S01]  /*0600*/  SHFL.IDX PT, R2, R173, RZ, 0x1f ;  /* 0x00001fffad027589 */ /* 0x000ea200000e0000 */
[----:B------:R-:W-:Y:S01]  /*0610*/  NOP ;  /* 0x0000000000007918 */ /* 0x000fe20000000000 */
[----:B--2---:R-:W-:-:S13]  /*0620*/  ISETP.NE.AND P0, PT, R2, 0x1, PT ;  /* 0x000000010200780c */ /* 0x004fda0003f05270 */
[----:B------:R-:W-:Y:S05]  /*0630*/  @P0 BRA `(.L_x_10) ;  /* 0x0000000000580947 */ /* 0x000fea0003800000 */
[----:B------:R-:W2:Y:S01]  /*0640*/  S2UR UR7, SR_CgaCtaId ;  /* 0x00000000000779c3 */ /* 0x000ea20000008800 */
[----:B------:R-:W-:Y:S01]  /*0650*/  UMOV UR9, 0x400 ;  /* 0x0000040000097882 */ /* 0x000fe20000000000 */
[----:B-1----:R-:W-:Y:S01]  /*0660*/  UMOV UR5, 0x20 ;  /* 0x0000002000057882 */ /* 0x002fe20000000000 */
[----:B------:R-:W-:Y:S01]  /*0670*/  UMOV UR4, 0x80 ;  /* 0x0000008000047882 */ /* 0x000fe20000000000 */
[----:B------:R-:W-:-:S04]  /*0680*/  UIADD3 UR10, UPT, UPT, -UR5, 0x100000, URZ ;  /* 0x00100000050a7890 */ /* 0x000fc8000fffe1ff */
[----:B------:R-:W-:Y:S02]  /*0690*/  USHF.L.U32 UR11, UR10, 0xb, URZ ;  /* 0x0000000b0a0b7899 */ /* 0x000fe400080006ff */
[----:B------:R-:W-:Y:S02]  /*06a0*/  USHF.L.U32 UR10, UR10, 0x1, URZ ;  /* 0x000000010a0a7899 */ /* 0x000fe400080006ff */
[----:B------:R-:W-:-:S04]  /*06b0*/  UIADD3 UR4, UPT, UPT, -UR4, 0x100000, URZ ;  /* 0x0010000004047890 */ /* 0x000fc8000fffe1ff */
[----:B------:R-:W-:Y:S02]  /*06c0*/  USHF.L.U32 UR5, UR4, 0xb, URZ ;  /* 0x0000000b04057899 */ /* 0x000fe400080006ff */
[----:B------:R-:W-:Y:S01]  /*06d0*/  USHF.L.U32 UR4, UR4, 0x1, URZ ;  /* 0x0000000104047899 */ /* 0x000fe200080006ff */
[----:B------:R-:W-:Y:S01]  /*06e0*/  ELECT P0, URZ, PT ;  /* 0x0000000000ff782f */ /* 0x000fe20003800000 */
[----:B--2---:R-:W-:Y:S01]  /*06f0*/  ULEA UR7, UR7, UR9, 0x18 ;  /* 0x0000000907077291 */ /* 0x004fe2000f8ec0ff */
[----:B------:R-:W1:Y:S11]  /*0700*/  FENCE.VIEW.ASYNC.S ;  /* 0x00000000000073c6 */ /* 0x000e760000000000 */
[----:B-1----:R2:W1:Y:S01]  /*0710*/  SYNCS.EXCH.64 URZ, [UR7+0x20], UR10 ;  /* 0x0000200a07ff75b2 */ /* 0x0024620008000100 */
[----:B------:R2:W1:Y:S01]  /*0720*/  SYNCS.EXCH.64 URZ, [UR7+0x40], UR4 ;  /* 0x0000400407ff75b2 */ /* 0x0004620008000100 */
[----:B------:R2:W1:Y:S01]  /*0730*/  SYNCS.EXCH.64 URZ, [UR7+0x28], UR10 ;  /* 0x0000280a07ff75b2 */ /* 0x0004620008000100 */
[----:B------:R2:W1:Y:S01]  /*0740*/  SYNCS.EXCH.64 URZ, [UR7+0x48], UR4 ;  /* 0x0000480407ff75b2 */ /* 0x0004620008000100 */
[----:B------:R2:W1:Y:S01]  /*0750*/  SYNCS.EXCH.64 URZ, [UR7+0x30], UR10 ;  /* 0x0000300a07ff75b2 */ /* 0x0004620008000100 */
[----:B------:R2:W1:Y:S01]  /*0760*/  SYNCS.EXCH.64 URZ, [UR7+0x50], UR4 ;  /* 0x0000500407ff75b2 */ /* 0x0004620008000100 */
[----:B------:R2:W1:Y:S01]  /*0770*/  SYNCS.EXCH.64 URZ, [UR7+0x38], UR10 ;  /* 0x0000380a07ff75b2 */ /* 0x0004620008000100 */
[----:B------:R2:W1:Y:S02]  /*0780*/  SYNCS.EXCH.64 URZ, [UR7+0x58], UR4 ;  /* 0x0000580407ff75b2 */ /* 0x0004640008000100 */
[----:B--2---:R-:W-:Y:S01]  /*0790*/  NOP ;  /* 0x0000000000007918 */ /* 0x004fe20000000000 */
.L_x_10:
[----:B------:R-:W2:Y:S01]  /*07a0*/  SHFL.IDX PT, R2, R173, RZ, 0x1f ;  /* 0x00001fffad027589 */ /* 0x000ea200000e0000 */
[----:B------:R-:W-:Y:S01]  /*07b0*/  NOP ;  /* 0x0000000000007918 */ /* 0x000fe20000000000 */
[----:B--2---:R-:W-:-:S13]  /*07c0*/  ISETP.NE.AND P0, PT, R2, 0x3, PT ;  /* 0x000000030200780c */ /* 0x004fda0003f05270 */
[----:B------:R-:W-:Y:S05]  /*07d0*/  @P0 BRA `(.L_x_11) ;  /* 0x0000000000300947 */ /* 0x000fea0003800000 */
[----:B-1----:R-:W1:Y:S01]  /*07e0*/  S2UR UR5, SR_CgaCtaId ;  /* 0x00000000000579c3 */ /* 0x002e620000008800 */
        /* <DEDUP_REMOVED lines=8> */
[----:B-1----:R2:W1:Y:S01]  /*0870*/  SYNCS.EXCH.64 URZ, [UR5+0x60], UR10 ;  /* 0x0000600a05ff75b2 */ /* 0x0024620008000100 */
[----:B------:R2:W1:Y:S02]  /*0880*/  SYNCS.EXCH.64 URZ, [UR5+0x68], UR10 ;  /* 0x0000680a05ff75b2 */ /* 0x0004640008000100 */
[----:B--2---:R-:W-:Y:S01]  /*0890*/  NOP ;  /* 0x0000000000007918 */ /* 0x004fe20000000000 */
.L_x_11:
[----:B------:R-:W2:Y:S01]  /*08a0*/  SHFL.IDX PT, R2, R173, RZ, 0x1f ;  /* 0x00001fffad027589 */ /* 0x000ea200000e0000 */
[----:B------:R-:W-:Y:S01]  /*08b0*/  NOP ;  /* 0x0000000000007918 */ /* 0x000fe20000000000 */
[----:B--2---:R-:W-:-:S13]  /*08c0*/  ISETP.NE.AND P0, PT, R2, 0x4, PT ;  /* 0x000000040200780c */ /* 0x004fda0003f05270 */
[----:B------:R-:W-:Y:S05]  /*08d0*/  @P0 BRA `(.L_x_12) ;  /* 0x00000000004c0947 */ /* 0x000fea0003800000 */
[----:B-1----:R-:W1:Y:S01]  /*08e0*/  S2UR UR5, SR_CgaCtaId ;  /* 0x00000000000579c3 */ /* 0x002e620000008800 */
[----:B------:R-:W-:Y:S01]  /*08f0*/  UMOV UR9, 0x100 ;  /* 0x0000010000097882 */ /* 0x000fe20000000000 */
[----:B------:R-:W-:Y:S01]  /*0900*/  UMOV UR7, 0x400 ;  /* 0x0000040000077882 */ /* 0x000fe20000000000 */
[----:B------:R-:W-:Y:S01]  /*0910*/  USEL UR9, UR9, 0xe0, UP2 ;  /* 0x000000e009097887 */ /* 0x000fe20009000000 */
[----:B------:R-:W-:Y:S01]  /*0920*/  UMOV UR4, 0x1 ;  /* 0x0000000100047882 */ /* 0x000fe20000000000 */
[----:B------:R-:W-:Y:S01]  /*0930*/  ELECT P0, URZ, PT ;  /* 0x0000000000ff782f */ /* 0x000fe20003800000 */
[----:B------:R-:W-:-:S04]  /*0940*/  UIADD3 UR10, UPT, UPT, -UR4, 0x100000, URZ ;  /* 0x00100000040a7890 */ /* 0x000fc8000fffe1ff */
[----:B------:R-:W-:Y:S02]  /*0950*/  USHF.L.U32 UR11, UR10, 0xb, URZ ;  /* 0x0000000b0a0b7899 */ /* 0x000fe400080006ff */
[----:B------:R-:W-:Y:S02]  /*0960*/  USHF.L.U32 UR10, UR10, 0x1, URZ ;  /* 0x000000010a0a7899 */ /* 0x000fe400080006ff */
[----:B------:R-:W-:-:S04]  /*0970*/  UIADD3 UR12, UPT, UPT, -UR9, 0x100000, URZ ;  /* 0x00100000090c7890 */ /* 0x000fc8000fffe1ff */
[----:B------:R-:W-:Y:S02]  /*0980*/  USHF.L.U32 UR13, UR12, 0xb, URZ ;  /* 0x0000000b0c0d7899 */ /* 0x000fe400080006ff */
[----:B------:R-:W-:Y:S02]  /*0990*/  USHF.L.U32 UR12, UR12, 0x1, URZ ;  /* 0x000000010c0c7899 */ /* 0x000fe400080006ff */
[----:B-1----:R-:W-:Y:S01]  /*09a0*/  ULEA UR5, UR5, UR7, 0x18 ;  /* 0x0000000705057291 */ /* 0x002fe2000f8ec0ff */
[----:B------:R-:W1:Y:S11]  /*09b0*/  FENCE.VIEW.ASYNC.S ;  /* 0x00000000000073c6 */ /* 0x000e760000000000 */
[----:B-1----:R2:W1:Y:S01]  /*09c0*/  SYNCS.EXCH.64 URZ, [UR5+0x70], UR10 ;  /* 0x0000700a05ff75b2 */ /* 0x0024620008000100 */
[----:B------:R2:W1:Y:S01]  /*09d0*/  SYNCS.EXCH.64 URZ, [UR5+0x80], UR12 ;  /* 0x0000800c05ff75b2 */ /* 0x0004620008000100 */
[----:B------:R2:W1:Y:S01]  /*09e0*/  SYNCS.EXCH.64 URZ, [UR5+0x78], UR10 ;  /* 0x0000780a05ff75b2 */ /* 0x0004620008000100 */
[----:B------:R2:W1:Y:S02]  /*09f0*/  SYNCS.EXCH.64 URZ, [UR5+0x88], UR12 ;  /* 0x0000880c05ff75b2 */ /* 0x0004640008000100 */
[----:B--2---:R-:W-:Y:S01]  /*0a00*/  NOP ;  /* 0x0000000000007918 */ /* 0x004fe20000000000 */
.L_x_12:
        /* <DEDUP_REMOVED lines=20> */
[----:B------:R2:W1:Y:S02]  /*0b50*/  SYNCS.EXCH.64 URZ, [UR7+0xa8], UR4 ;  /* 0x0000a80407ff75b2 */ /* 0x0004640008000100 */
[----:B--2---:R-:W-:Y:S01]  /*0b60*/  NOP ;  /* 0x0000000000007918 */ /* 0x004fe20000000000 */
.L_x_13:
        /* <DEDUP_REMOVED lines=18> */
.L_x_14:
[----:B-1----:R-:W1:Y:S01]  /*0c90*/  S2UR UR5, SR_CTAID.X ;  /* 0x00000000000579c3 */ /* 0x002e620000002500 */
[----:B------:R-:W-:-:S05]  /*0ca0*/  CS2R.32 R170, SR_CgaSize ;  /* 0x0000000000aa7805 */ /* 0x000fca0000008a00 */
[----:B------:R-:W-:-:S05]  /*0cb0*/  IMAD R170, R170, -0xa0, RZ ;  /* 0xffffff60aaaa7824 */ /* 0x000fca00078e02ff */
[----:B------:R-:W-:-:S14]  /*0cc0*/  R2UR UR9, R170 ;  /* 0x00000000aa0972ca */ /* 0x000fdc00000e0000 */
[----:B------:R-:W2:Y:S01]  /*0cd0*/  LDCU UR9, c[0x0][UR9+0x2b0] ;  /* 0x00005600090977ac */ /* 0x000ea20008000800 */
[----:B------:R-:W-:Y:S01]  /*0ce0*/  NOP ;  /* 0x0000000000007918 */ /* 0x000fe20000000000 */
[----:B------:R-:W-:-:S05]  /*0cf0*/  CS2R.32 R170, SR_CgaSize ;  /* 0x0000000000aa7805 */ /* 0x000fca0000008a00 */
[----:B------:R-:W-:-:S05]  /*0d00*/  IMAD R170, R170, -0xa0, RZ ;  /* 0xffffff60aaaa7824 */ /* 0x000fca00078e02ff */
[----:B------:R-:W-:-:S14]  /*0d10*/  R2UR UR7, R170 ;  /* 0x00000000aa0772ca */ /* 0x000fdc00000e0000 */
[----:B------:R-:W3:Y:S01]  /*0d20*/  LDCU UR7, c[0x0][UR7+0x2b4] ;  /* 0x00005680070777ac */ /* 0x000ee20008000800 */
[----:B------:R-:W4:Y:S08]  /*0d30*/  S2UR UR4, SR_CTAID.Y ;  /* 0x00000000000479c3 */ /* 0x000f300000002600 */
[----:B------:R-:W3:Y:S01]  /*0d40*/  LDC R9, c[0x0][0xb24] ;  /* 0x0002c900ff097b82 */ /* 0x000ee20000000800 */
[----:B-1----:R-:W-:-:S02]  /*0d50*/  I2FP.F32.U32 R5, UR5 ;  /* 0x0000000500057c45 */ /* 0x002fc40008201000 */
[----:B------:R-:W-:-:S05]  /*0d60*/  CS2R.32 R3, SR_CgaSize ;  /* 0x0000000000037805 */ /* 0x000fca0000008a00 */
[----:B------:R-:W-:-:S06]  /*0d70*/  IMAD R3, R3, -0xa0, RZ ;  /* 0xffffff6003037824 */ /* 0x000fcc00078e02ff */
[----:B------:R-:W1:Y:S01]  /*0d80*/  LDC R3, c[0x0][R3+0x2a0] ;  /* 0x0000a80003037b82 */ /* 0x000e620000000800 */
[----:B------:R-:W-:Y:S01]  /*0d90*/  MOV R21, UR5 ;  /* 0x0000000500157c02 */ /* 0x000fe20008000f00 */
[----:B--2---:R-:W-:Y:S01]  /*0da0*/  FMUL R5, R5, UR9 ;  /* 0x0000000905057c20 */ /* 0x004fe20008400000 */
[----:B----4-:R-:W-:Y:S02]  /*0db0*/  I2FP.F32.U32 R4, UR4 ;  /* 0x0000000400047c45 */ /* 0x010fe40008201000 */
[----:B------:R-:W-:-:S05]  /*0dc0*/  CS2R.32 R2, SR_CgaSize ;  /* 0x0000000000027805 */ /* 0x000fca0000008a00 */
[----:B------:R-:W-:-:S06]  /*0dd0*/  IMAD R2, R2, -0xa0, RZ ;  /* 0xffffff6002027824 */ /* 0x000fcc00078e02ff */
[----:B------:R-:W2:Y:S01]  /*0de0*/  LDC R2, c[0x0][R2+0x2a4] ;  /* 0x0000a90002027b82 */ /* 0x000ea20000000800 */
[----:B------:R-:W4:Y:S01]  /*0df0*/  F2I.U32.TRUNC.NTZ R170, R5 ;  /* 0x0000000500aa7305 */ /* 0x000f22000020f000 */
[----:B------:R-:W-:Y:S01]  /*0e00*/  MOV R20, UR4 ;  /* 0x0000000400147c02 */ /* 0x000fe20008000f00 */
[----:B---3--:R-:W-:-:S05]  /*0e10*/  FMUL R4, R4, UR7 ;  /* 0x0000000704047c20 */ /* 0x008fca0008400000 */
[----:B------:R-:W-:Y:S01]  /*0e20*/  BAR.SYNC.DEFER_BLOCKING 0x0 ;  /* 0x0000000000007b1d */ /* 0x000fe20000010000 */
[----:B------:R-:W-:-:S05]  /*0e30*/  ISETP.GE.AND P0, PT, R9, 0x1, PT ;  /* 0x000000010900780c */ /* 0x000fca0003f06270 */
[----:B------:R-:W3:Y:S02]  /*0e40*/  F2I.U32.TRUNC.NTZ R147, R4 ;  /* 0x0000000400937305 */ /* 0x000ee4000020f000 */
[----:B------:R-:W2:Y:S01]  /*0e50*/  S2UR UR36, SR_CTAID.Z ;  /* 0x00000000002479c3 */ /* 0x000ea20000002700 */
[----:B----4-:R-:W-:-:S05]  /*0e60*/  IADD3 R170, PT, PT, -R170, RZ, RZ ;  /* 0x000000ffaaaa7210 */ /* 0x010fca0007ffe1ff */
[----:B-1----:R-:W-:Y:S01]  /*0e70*/  IMAD R170, R3, R170, UR5 ;  /* 0x0000000503aa7e24 */ /* 0x002fe2000f8e02aa */
[----:B---3--:R-:W-:-:S05]  /*0e80*/  IADD3 R147, PT, PT, -R147, RZ, RZ ;  /* 0x000000ff93937210 */ /* 0x008fca0007ffe1ff */
[----:B--2---:R-:W-:Y:S01]  /*0e90*/  IMAD R147, R2, R147, UR4 ;  /* 0x0000000402937e24 */ /* 0x004fe2000f8e0293 */
[----:B------:R-:W-:Y:S06]  /*0ea0*/  @!P0 BRA `(.L_x_15) ;  /* 0x0000000000b88947 */ /* 0x000fec0003800000 */
[----:B------:R-:W1:Y:S01]  /*0eb0*/  LDC.64 R4, c[0x0][0xb18] ;  /* 0x0002c600ff047b82 */ /* 0x000e620000000a00 */
[----:B------:R-:W-:-:S07]  /*0ec0*/  ISETP.NE.AND P0, PT, R9, 0x1, PT ;  /* 0x000000010900780c */ /* 0x000fce0003f05270 */
[----:B------:R-:W2:Y:S08]  /*0ed0*/  LDC R10, c[0x0][0xb0c] ;  /* 0x0002c300ff0a7b82 */ /* 0x000eb00000000800 */
[----:B------:R-:W3:Y:S08]  /*0ee0*/  LDC R11, c[0x0][0x370] ;  /* 0x0000dc00ff0b7b82 */ /* 0x000ef00000000800 */
[----:B------:R-:W4:Y:S01]  /*0ef0*/  LDC R12, c[0x0][0x374] ;  /* 0x0000dd00ff0c7b82 */ /* 0x000f220000000800 */
[----:B-1----:R-:W-:-:S07]  /*0f00*/  ISETP.NE.AND P1, PT, R4, 0x1, PT ;  /* 0x000000010400780c */ /* 0x002fce0003f25270 */
[----:B------:R-:W3:Y:S01]  /*0f10*/  LDC.64 R6, c[0x0][0xb10] ;  /* 0x0002c400ff067b82 */ /* 0x000ee20000000a00 */
[----:B--2---:R-:W-:-:S07]  /*0f20*/  ISETP.NE.AND P2, PT, R10, 0x1, PT ;  /* 0x000000010a00780c */ /* 0x004fce0003f45270 */
[----:B------:R-:W1:Y:S08]  /*0f30*/  LDC R8, c[0x0][0xb20] ;  /* 0x0002c800ff087b82 */ /* 0x000e700000000800 */
[----:B------:R-:W2:Y:S01]  /*0f40*/  LDC.64 R2, c[0x0][0xb28] ;  /* 0x0002ca00ff027b82 */ /* 0x000ea20000000a00 */
[----:B----4-:R-:W-:-:S04]  /*0f50*/  IMAD.HI.U32 R13, R12, R5, RZ ;  /* 0x000000050c0d7227 */ /* 0x010fc800078e00ff */
[----:B------:R-:W-:-:S04]  /*0f60*/  IMAD.HI.U32 R5, R20, R5, RZ ;  /* 0x0000000514057227 */ /* 0x000fc800078e00ff */
[----:B---3--:R-:W-:-:S04]  /*0f70*/  IMAD.HI.U32 R14, R11, R6, RZ ;  /* 0x000000060b0e7227 */ /* 0x008fc800078e00ff */
[C---:B------:R-:W-:Y:S01]  /*0f80*/  IMAD.HI.U32 R16, R21.reuse, R6, RZ ;  /* 0x0000000615107227 */ /* 0x040fe200078e00ff */
[-C--:B------:R-:W-:Y:S02]  /*0f90*/  @P2 SHF.R.U32.HI R11, RZ, R7.reuse, R14 ;  /* 0x00000007ff0b2219 */ /* 0x080fe4000001160e */
[-C--:B-1----:R-:W-:Y:S02]  /*0fa0*/  @P1 SHF.R.U32.HI R12, RZ, R8.reuse, R13 ;  /* 0x00000008ff0c1219 */ /* 0x082fe4000001160d */
[----:B------:R-:W-:Y:S02]  /*0fb0*/  SHF.R.U32.HI R5, RZ, R8, R5 ;  /* 0x00000008ff057219 */ /* 0x000fe40000011605 */
[----:B------:R-:W-:Y:S02]  /*0fc0*/  SHF.R.U32.HI R16, RZ, R7, R16 ;  /* 0x00000007ff107219 */ /* 0x000fe40000011610 */
[----:B------:R-:W-:Y:S01]  /*0fd0*/  SEL R5, R20, R5, !P1 ;  /* 0x0000000514057207 */ /* 0x000fe20004800000 */
[----:B--2---:R-:W-:Y:S01]  /*0fe0*/  IMAD.HI.U32 R14, R12, R2, RZ ;  /* 0x000000020c0e7227 */ /* 0x004fe200078e00ff */
[----:B------:R-:W-:-:S02]  /*0ff0*/  SEL R7, R21, R16, !P2 ;  /* 0x0000001015077207 */ /* 0x000fc40005000000 */
[----:B------:R-:W-:Y:S01]  /*1000*/  IADD3 R13, PT, PT, -R5, RZ, RZ ;  /* 0x000000ff050d7210 */ /* 0x000fe20007ffe1ff */
[----:B------:R-:W-:Y:S01]  /*1010*/  IMAD.HI.U32 R6, R11, R2, RZ ;  /* 0x000000020b067227 */ /* 0x000fe200078e00ff */
[----:B------:R-:W-:-:S03]  /*1020*/  @P0 SHF.R.U32.HI R12, RZ, R3, R14 ;  /* 0x00000003ff0c0219 */ /* 0x000fc6000001160e */
[----:B------:R-:W-:Y:S01]  /*1030*/  IMAD R13, R4, R13, R20 ;  /* 0x0000000d040d7224 */ /* 0x000fe200078e0214 */
[----:B------:R-:W-:Y:S01]  /*1040*/  @P0 SHF.R.U32.HI R11, RZ, R3, R6 ;  /* 0x00000003ff0b0219 */ /* 0x000fe20000011606 */
[----:B------:R-:W-:-:S04]  /*1050*/  IMAD R12, R12, R9, RZ ;  /* 0x000000090c0c7224 */ /* 0x000fc800078e02ff */
[----:B------:R-:W-:Y:S01]  /*1060*/  IMAD R6, R11, R9, RZ ;  /* 0x000000090b067224 */ /* 0x000fe200078e02ff */
[----:B------:R-:W-:-:S04]  /*1070*/  ISETP.GE.AND P1, PT, R5, R12, PT ;  /* 0x0000000c0500720c */ /* 0x000fc80003f26270 */
[----:B------:R-:W-:Y:S01]  /*1080*/  ISETP.GE.OR P1, PT, R7, R6, P1 ;  /* 0x000000060700720c */ /* 0x000fe20000f26670 */
[----:B------:R-:W-:-:S05]  /*1090*/  IMAD.HI.U32 R6, R5, R2, RZ ;  /* 0x0000000205067227 */ /* 0x000fca00078e00ff */
[----:B------:R-:W-:-:S04]  /*10a0*/  SHF.R.U32.HI R6, RZ, R3, R6 ;  /* 0x00000003ff067219 */ /* 0x000fc80000011606 */
[----:B------:R-:W-:-:S03]  /*10b0*/  SEL R6, R5, R6, !P0 ;  /* 0x0000000605067207 */ /* 0x000fc60004000000 */
[----:B------:R-:W-:Y:S01]  /*10c0*/  @!P1 IMAD.HI.U32 R8, R7, R2, RZ ;  /* 0x0000000207089227 */ /* 0x000fe200078e00ff */
[----:B------:R-:W-:-:S04]  /*10d0*/  IADD3 R2, PT, PT, -R6, RZ, RZ ;  /* 0x000000ff06027210 */ /* 0x000fc80007ffe1ff */
[----:B------:R-:W-:Y:S01]  /*10e0*/  @!P1 SHF.R.U32.HI R8, RZ, R3, R8 ;  /* 0x00000003ff089219 */ /* 0x000fe20000011608 */
[----:B------:R-:W-:-:S03]  /*10f0*/  IMAD R2, R9, R2, R5 ;  /* 0x0000000209027224 */ /* 0x000fc600078e0205 */
[----:B------:R-:W-:-:S05]  /*1100*/  @!P1 SEL R3, R7, R8, !P0 ;  /* 0x0000000807039207 */ /* 0x000fca0004000000 */
[--C-:B------:R-:W-:Y:S02]  /*1110*/  @!P1 IMAD.IADD R6, R6, 0x1, -R3.reuse ;  /* 0x0000000106069824 */ /* 0x100fe400078e0a03 */
[----:B------:R-:W-:Y:S01]  /*1120*/  @!P1 IMAD R3, R2, R11, R3 ;  /* 0x0000000b02039224 */ /* 0x000fe200078e0203 */
[----:B------:R-:W-:Y:S01]  /*1130*/  IADD3 R2, PT, PT, -R7, RZ, RZ ;  /* 0x000000ff07027210 */ /* 0x000fe20007ffe1ff */
[----:B------:R-:W-:Y:S02]  /*1140*/  @!P1 IMAD R5, R6, R9, R7 ;  /* 0x0000000906059224 */ /* 0x000fe400078e0207 */
[----:B------:R-:W-:Y:S02]  /*1150*/  @!P1 IMAD.MOV.U32 R7, RZ, RZ, R3 ;  /* 0x000000ffff079224 */ /* 0x000fe400078e0003 */
[----:B------:R-:W-:Y:S02]  /*1160*/  IMAD R2, R10, R2, R21 ;  /* 0x000000020a027224 */ /* 0x000fe400078e0215 */
[----:B------:R-:W-:-:S02]  /*1170*/  IMAD R20, R5, R4, R13 ;  /* 0x0000000405147224 */ /* 0x000fc400078e020d */
[----:B------:R-:W-:Y:S02]  /*1180*/  IMAD R21, R7, R10, R2 ;  /* 0x0000000a07157224 */ /* 0x000fe400078e0202 */
.L_x_15:
[----:B------:R-:W1:Y:S01]  /*1190*/  LDCU UR4, c[0x0][0xb30] ;  /* 0x00016600ff0477ac */ /* 0x000e620008000800 */
[----:B------:R-:W2:Y:S08]  /*11a0*/  S2UR UR37, SR_CgaCtaId ;  /* 0x00000000002579c3 */ /* 0x000eb00000008800 */
[----:B------:R-:W3:Y:S01]  /*11b0*/  LDC R72, c[0x0][0xb24] ;  /* 0x0002c900ff487b82 */ /* 0x000ee20000000800 */
[----:B-1----:R-:W-:-:S09]  /*11c0*/  UISETP.NE.AND UP1, UPT, UR4, 0x1, UPT ;  /* 0x000000010400788c */ /* 0x002fd2000bf25270 */
[----:B--2---:R-:W-:Y:S05]  /*11d0*/  BRA.U UP1, `(.L_x_16) ;  /* 0x0000000101407547 */ /* 0x004fea000b800000 */
[----:B------:R-:W1:Y:S08]  /*11e0*/  LDC.64 R4, c[0x0][0xb10] ;  /* 0x0002c400ff047b82 */ /* 0x000e700000000a00 */
[----:B------:R-:W2:Y:S08]  /*11f0*/  LDC.64 R2, c[0x0][0xb18] ;  /* 0x0002c600ff027b82 */ /* 0x000eb00000000a00 */
[----:B------:R-:W4:Y:S08]  /*1200*/  LDC R6, c[0x0][0xb20] ;  /* 0x0002c800ff067b82 */ /* 0x000f300000000800 */
[----:B------:R-:W3:Y:S01]  /*1210*/  LDC R8, c[0x0][0xb0c] ;  /* 0x0002c300ff087b82 */ /* 0x000ee20000000800 */
[----:B-1----:R-:W-:-:S05]  /*1220*/  IMAD.HI.U32 R4, R21, R4, RZ ;  /* 0x0000000415047227 */ /* 0x002fca00078e00ff */
[----:B------:R-:W-:Y:S01]  /*1230*/  SHF.R.U32.HI R4, RZ, R5, R4 ;  /* 0x00000005ff047219 */ /* 0x000fe20000011604 */
[----:B--2---:R-:W-:Y:S01]  /*1240*/  IMAD.HI.U32 R3, R20, R3, RZ ;  /* 0x0000000314037227 */ /* 0x004fe200078e00ff */
[----:B------:R-:W-:-:S04]  /*1250*/  ISETP.NE.AND P0, PT, R2, 0x1, PT ;  /* 0x000000010200780c */ /* 0x000fc80003f05270 */
[----:B----4-:R-:W-:-:S04]  /*1260*/  SHF.R.U32.HI R3, RZ, R6, R3 ;  /* 0x00000006ff037219 */ /* 0x010fc80000011603 */
[----:B------:R-:W-:Y:S02]  /*1270*/  SEL R3, R20, R3, !P0 ;  /* 0x0000000314037207 */ /* 0x000fe40004000000 */
[----:B---3--:R-:W-:-:S04]  /*1280*/  ISETP.NE.AND P1, PT, R8, 0x1, PT ;  /* 0x000000010800780c */ /* 0x008fc80003f25270 */
[----:B------:R-:W-:-:S05]  /*1290*/  SEL R4, R21, R4, !P1 ;  /* 0x0000000415047207 */ /* 0x000fca0004800000 */
[----:B------:R-:W-:Y:S02]  /*12a0*/  IMAD.IADD R5, R3, 0x1, -R4 ;  /* 0x0000000103057824 */ /* 0x000fe400078e0a04 */
[----:B------:R-:W-:Y:S02]  /*12b0*/  IMAD.IADD R3, R4, 0x1, -R3 ;  /* 0x0000000104037824 */ /* 0x000fe400078e0a03 */
[----:B------:R-:W-:Y:S02]  /*12c0*/  IMAD R21, R5, R8, R21 ;  /* 0x0000000805157224 */ /* 0x000fe400078e0215 */
[----:B------:R-:W-:-:S07]  /*12d0*/  IMAD R20, R3, R2, R20 ;  /* 0x0000000203147224 */ /* 0x000fce00078e0214 */
.L_x_16:
[----:B------:R-:W-:Y:S01]  /*12e0*/  BAR.SYNC.DEFER_BLOCKING 0x0 ;  /* 0x0000000000007b1d */ /* 0x000fe20000010000 */
[----:B------:R-:W-:Y:S01]  /*12f0*/  UISETP.NE.AND UP1, UPT, UR8, 0x2, UPT ;  /* 0x000000020800788c */ /* 0x000fe2000bf25270 */
[----:B------:R-:W-:Y:S02]  /*1300*/  ISETP.NE.OR P5, PT, R0, 0x2, !P5 ;  /* 0x000000020000780c */ /* 0x000fe40006fa5670 */
[----:B------:R-:W-:-:S06]  /*1310*/  LOP3.LUT R2, R185, 0x1f, RZ, 0xc0, !PT ;  /* 0x0000001fb9027812 */ /* 0x000fcc00078ec0ff */
[----:B------:R-:W-:Y:S05]  /*1320*/  BRA.U UP1, `(.L_x_17) ;  /* 0x0000001101147547 */ /* 0x000fea000b800000 */
[----:B------:R-:W1:Y:S01]  /*1330*/  LDCU UR13, c[0x0][0x38c] ;  /* 0x00007180ff0d77ac */ /* 0x000e620008000800 */
[----:B------:R-:W2:Y:S01]  /*1340*/  LDC R9, c[0x0][0x370] ;  /* 0x0000dc00ff097b82 */ /* 0x000ea20000000800 */
[----:B------:R-:W-:Y:S01]  /*1350*/  PLOP3.LUT P1, PT, PT, PT, UP2, 0x80, 0x8 ;  /* 0x000000000008781c */ /* 0x000fe20003f2f028 */
[----:B------:R-:W-:Y:S01]  /*1360*/  IMAD.MOV.U32 R15, RZ, RZ, 0x1 ;  /* 0x00000001ff0f7424 */ /* 0x000fe200078e00ff */
[----:B------:R-:W-:Y:S01]  /*1370*/  ISETP.EQ.OR P4, PT, R2, RZ, P5 ;  /* 0x000000ff0200720c */ /* 0x000fe20002f82670 */
[----:B------:R-:W-:Y:S01]  /*1380*/  IMAD.MOV.U32 R14, RZ, RZ, RZ ;  /* 0x000000ffff0e7224 */ /* 0x000fe200078e00ff */
[----:B------:R-:W-:Y:S02]  /*1390*/  PLOP3.LUT P1, PT, P1, PT, PT, 0x8, 0x80 ;  /* 0x000000000080781c */ /* 0x000fe40000f2e170 */
[----:B------:R-:W-:Y:S01]  /*13a0*/  CS2R R12, SRZ ;  /* 0x00000000000c7805 */ /* 0x000fe2000001ff00 */
[----:B------:R-:W-:Y:S01]  /*13b0*/  IMAD.MOV.U32 R10, RZ, RZ, 0x1 ;  /* 0x00000001ff0a7424 */ /* 0x000fe200078e00ff */
[----:B------:R-:W4:Y:S01]  /*13c0*/  LDC R0, c[0x0][0x374] ;  /* 0x0000dd00ff007b82 */ /* 0x000f220000000800 */
[----:B------:R-:W2:Y:S01]  /*13d0*/  LDCU.64 UR22, c[0x0][0x348] ;  /* 0x00006900ff1677ac */ /* 0x000ea20008000a00 */
[----:B------:R-:W-:Y:S01]  /*13e0*/  UMOV UR6, URZ ;  /* 0x000000ff00067c82 */ /* 0x000fe20008000000 */
[----:B-1----:R-:W-:-:S04]  /*13f0*/  UIADD3 UR5, UPT, UPT, UR13, 0x7f, URZ ;  /* 0x0000007f0d057890 */ /* 0x002fc8000fffe0ff */
[----:B------:R-:W-:-:S04]  /*1400*/  USHF.R.S32.HI UR4, URZ, 0x1f, UR5 ;  /* 0x0000001fff047899 */ /* 0x000fc80008011405 */
[----:B------:R-:W-:-:S04]  /*1410*/  ULEA.HI UR4, UR4, UR5, URZ, 0x7 ;  /* 0x0000000504047291 */ /* 0x000fc8000f8f38ff */
[----:B------:R-:W-:Y:S02]  /*1420*/  USHF.R.S32.HI UR15, URZ, 0x7, UR4 ;  /* 0x00000007ff0f7899 */ /* 0x000fe40008011404 */
[----:B------:R-:W-:Y:S02]  /*1430*/  UIADD3 UR4, UPT, UPT, UR13, -0x1, URZ ;  /* 0xffffffff0d047890 */ /* 0x000fe4000fffe0ff */
[----:B------:R-:W-:Y:S02]  /*1440*/  UISETP.LT.U32.AND UP0, UPT, UR15, 0x2, UPT ;  /* 0x000000020f00788c */ /* 0x000fe4000bf01070 */
[----:B------:R-:W-:Y:S02]  /*1450*/  UISETP.GE.U32.AND UP1, UPT, UR4, -0xff, UPT ;  /* 0xffffff010400788c */ /* 0x000fe4000bf26070 */
[----:B------:R-:W-:Y:S02]  /*1460*/  USEL UR14, UR15, 0x2, UP0 ;  /* 0x000000020f0e7887 */ /* 0x000fe40008000000 */
[----:B------:R-:W-:-:S02]  /*1470*/  UIADD3 UR13, UPT, UPT, UR13, 0xfe, URZ ;  /* 0x000000fe0d0d7890 */ /* 0x000fc4000fffe0ff */
[----:B------:R-:W-:Y:S02]  /*1480*/  UIADD3 UR5, UPT, UPT, UR14, -0x1, URZ ;  /* 0xffffffff0e057890 */ /* 0x000fe4000fffe0ff */
[----:B------:R-:W-:-:S03]  /*1490*/  UIADD3 UR7, UPT, UPT, UR15, -UR14, URZ ;  /* 0x8000000e0f077290 */ /* 0x000fc6000fffe0ff */
[----:B------:R-:W-:-:S04]  /*14a0*/  @UP1 UIADD3 UR5, UPT, UPT, UR14, URZ, URZ ;  /* 0x000000ff0e051290 */ /* 0x000fc8000fffe0ff */
[----:B--2---:R-:W-:-:S12]  /*14b0*/  UIADD3 UR5, UPT, UPT, UR5, 0x1, URZ ;  /* 0x0000000105057890 */ /* 0x004fd8000fffe0ff */
.L_x_35:
[----:B------:R-:W-:Y:S01]  /*14c0*/  UISETP.NE.AND UP0, UPT, UR37, URZ, UPT ;  /* 0x000000ff2500728c */ /* 0x000fe2000bf05270 */
[----:B------:R-:W1:Y:S08]  /*14d0*/  S2UR UR37, SR_CgaCtaId ;  /* 0x00000000002579c3 */ /* 0x000e700000008800 */
[----:B------:R-:W-:Y:S05]  /*14e0*/  BRA.U UP0, `(.L_x_18) ;  /* 0x0000000100347547 */ /* 0x000fea000b800000 */
[----:B------:R-:W2:Y:S01]  /*14f0*/  S2R R2, SR_CgaCtaId ;  /* 0x0000000000027919 */ /* 0x000ea20000008800 */
[----:B------:R-:W-:-:S04]  /*1500*/  MOV R3, 0x400 ;  /* 0x0000040000037802 */ /* 0x000fc80000000f00 */
[----:B--2---:R-:W-:Y:S02]  /*1510*/  LEA R3, R2, R3, 0x18 ;  /* 0x0000000302037211 */ /* 0x004fe400078ec0ff */
[----:B------:R-:W-:-:S03]  /*1520*/  SHF.L.U32 R2, R10, 0x1f, RZ ;  /* 0x0000001f0a027819 */ /* 0x000fc600000006ff */
[----:B------:R-:W-:-:S04]  /*1530*/  IMAD R3, R12, 0x8, R3 ;  /* 0x000000080c037824 */ /* 0x000fc800078e0203 */
[----:B------:R-:W2:Y:S02]  /*1540*/  SYNCS.PHASECHK.TRANS64.TRYWAIT P0, [R3+URZ+0xc0], R2 ;  /* 0x0000c002030075a7 */ /* 0x000ea400080011ff */
[----:B--2---:R-:W-:Y:S05]  /*1550*/  @!P0 BRA `(.L_x_19) ;  /* 0x0000009800448947 */ /* 0x004fea0003800000 */
.L_x_124:
[----:B------:R-:W-:Y:S01]  /*1560*/  VIADD R12, R12, 0x1 ;  /* 0x000000010c0c7836 */ /* 0x000fe20000000000 */
[----:B------:R2:W-:Y:S04]  /*1570*/  SYNCS.ARRIVE.TRANS64.A1T0 RZ, [R3+URZ+0xb0], RZ ;  /* 0x0000b0ff03ff79a7 */ /* 0x0005e800081000ff */
[----:B------:R-:W-:-:S04]  /*1580*/  ISETP.NE.AND P0, PT, R12, 0x2, PT ;  /* 0x000000020c00780c */ /* 0x000fc80003f05270 */
[----:B------:R-:W-:Y:S02]  /*1590*/  SEL R12, R12, RZ, P0 ;  /* 0x000000ff0c0c7207 */ /* 0x000fe40000000000 */
[----:B--2---:R-:W-:-:S04]  /*15a0*/  SEL R3, RZ, 0x1, P0 ;  /* 0x00000001ff037807 */ /* 0x004fc80000000000 */
[----:B------:R-:W-:-:S07]  /*15b0*/  LOP3.LUT R10, R10, R3, RZ, 0x3c, !PT ;  /* 0x000000030a0a7212 */ /* 0x000fce00078e3cff */
.L_x_18:
[----:B------:R-:W-:Y:S01]  /*15c0*/  UMOV UR4, 0x400 ;  /* 0x0000040000047882 */ /* 0x000fe20000000000 */
[----:B------:R-:W-:Y:S01]  /*15d0*/  SHF.L.U32 R2, R15, 0x1f, RZ ;  /* 0x0000001f0f027819 */ /* 0x000fe200000006ff */
[----:B-1----:R-:W-:Y:S01]  /*15e0*/  ULEA UR4, UR37, UR4, 0x18 ;  /* 0x0000000425047291 */ /* 0x002fe2000f8ec0ff */
[----:B------:R-:W-:Y:S01]  /*15f0*/  R2UR UR35, R21 ;  /* 0x00000000152372ca */ /* 0x000fe200000e0000 */
[----:B------:R-:W-:Y:S01]  /*1600*/  UISETP.GE.U32.AND UP0, UPT, UR13, 0xff, UPT ;  /* 0x000000ff0d00788c */ /* 0x000fe2000bf06070 */
[----:B------:R-:W-:Y:S01]  /*1610*/  R2UR UR11, R20 ;  /* 0x00000000140b72ca */ /* 0x000fe200000e0000 */
[----:B------:R-:W-:Y:S01]  /*1620*/  ULEA UR8, UR6, UR4, 0x3 ;  /* 0x0000000406087291 */ /* 0x000fe2000f8e18ff */
[----:B------:R-:W-:-:S08]  /*1630*/  UMOV UR24, URZ ;  /* 0x000000ff00187c82 */ /* 0x000fd00008000000 */
[----:B------:R1:W2:Y:S01]  /*1640*/  SYNCS.PHASECHK.TRANS64.TRYWAIT P0, [UR8+0x10], R2 ;  /* 0x00001002ff0075a7 */ /* 0x0002a20008001108 */
[----:B------:R-:W-:Y:S02]  /*1650*/  USHF.L.U32 UR35, UR35, 0x7, URZ ;  /* 0x0000000723237899 */ /* 0x000fe400080006ff */
[----:B------:R-:W-:Y:S01]  /*1660*/  USHF.L.U32 UR11, UR11, 0x8, URZ ;  /* 0x000000080b0b7899 */ /* 0x000fe200080006ff */
[----:B------:R-:W-:Y:S11]  /*1670*/  BRA.U !UP0, `(.L_x_20) ;  /* 0x0000000108a87547 */ /* 0x000ff6000b800000 */
[----:B------:R-:W-:Y:S01]  /*1680*/  UMOV UR16, URZ ;  /* 0x000000ff00107c82 */ /* 0x000fe20008000000 */
[----:B------:R-:W-:-:S05]  /*1690*/  UMOV UR17, UR6 ;  /* 0x0000000600117c82 */ /* 0x000fca0008000000 */
.L_x_25:
[----:B-1----:R-:W-:Y:S01]  /*16a0*/  ULEA UR33, UR17, UR4, 0x3 ;  /* 0x0000000411217291 */ /* 0x002fe2000f8e18ff */
[----:B--2---:R-:W-:Y:S01]  /*16b0*/  @!P5 MOV R3, 0xc000 ;  /* 0x0000c0000003d802 */ /* 0x004fe20000000f00 */
[----:B--2---:R-:W-:Y:S10]  /*16c0*/  @P0 BRA `(.L_x_21) ;  /* 0x00000000000c0947 */ /* 0x004ff40003800000 */
[----:B------:R-:W-:-:S04]  /*16d0*/  SHF.L.U32 R5, R15, 0x1f, RZ ;  /* 0x0000001f0f057819 */ /* 0x000fc800000006ff */
[----:B------:R-:W2:Y:S02]  /*16e0*/  SYNCS.PHASECHK.TRANS64.TRYWAIT P0, [UR33+0x10], R5 ;  /* 0x00001005ff0075a7 */ /* 0x000ea40008001121 */
[----:B--2---:R-:W-:Y:S05]  /*16f0*/  @!P0 BRA `(.L_x_22) ;  /* 0x0000009400f08947 */ /* 0x004fea0003800000 */
.L_x_21:
[----:B------:R2:W-:Y:S01]  /*1700*/  @!P5 SYNCS.ARRIVE.TRANS64 RZ, [UR33], R3 ;  /* 0x00000003ffffd9a7 */ /* 0x0005e20008000021 */
[----:B------:R-:W-:Y:S04]  /*1710*/  BSSY.RECONVERGENT B0, `(.L_x_23) ;  /* 0x0000003000007945 */ /* 0x000fe80003800200 */
[----:B------:R-:W-:Y:S05]  /*1720*/  @P4 BRA `(.L_x_24) ;  /* 0x0000000000044947 */ /* 0x000fea0003800000 */
[----:B------:R-:W-:Y:S05]  /*1730*/  BPT.TRAP 0x1 ;  /* 0x000000040000795c */ /* 0x000fea0000300000 */
.L_x_24:
[----:B------:R-:W-:Y:S05]  /*1740*/  BSYNC.RECONVERGENT B0 ;  /* 0x0000000000007941 */ /* 0x000fea0003800200 */
.L_x_23:
[----:B------:R-:W-:Y:S02]  /*1750*/  UIADD3 UR6, UPT, UPT, UR17, 0x1, URZ ;  /* 0x0000000111067890 */ /* 0x000fe4000fffe0ff */
[----:B------:R-:W-:Y:S02]  /*1760*/  ULEA UR32, UR17, UR4, 0xe ;  /* 0x0000000411207291 */ /* 0x000fe4000f8e70ff */
[----:B------:R-:W-:Y:S02]  /*1770*/  UISETP.NE.AND UP0, UPT, UR6, 0x2, UPT ;  /* 0x000000020600788c */ /* 0x000fe4000bf05270 */
[----:B------:R-:W-:Y:S02]  /*1780*/  UIADD3 UR26, UP1, UPT, UR22, 0x80, URZ ;  /* 0x00000080161a7890 */ /* 0x000fe4000ff3e0ff */
[----:B------:R-:W-:Y:S02]  /*1790*/  USEL UR9, URZ, 0x1, UP0 ;  /* 0x00000001ff097887 */ /* 0x000fe40008000000 */
[----:B------:R-:W-:-:S02]  /*17a0*/  USEL UR6, UR6, URZ, UP0 ;  /* 0x000000ff06067287 */ /* 0x000fc40008000000 */
[----:B------:R-:W-:Y:S02]  /*17b0*/  UIADD3 UR20, UP0, UPT, UR22, 0x180, URZ ;  /* 0x0000018016147890 */ /* 0x000fe4000ff1e0ff */
[----:B------:R-:W-:Y:S01]  /*17c0*/  ULEA UR8, UR6, UR4, 0x3 ;  /* 0x0000000406087291 */ /* 0x000fe2000f8e18ff */
[----:B------:R-:W-:Y:S01]  /*17d0*/  LOP3.LUT R15, R15, UR9, RZ, 0x3c, !PT ;  /* 0x000000090f0f7c12 */ /* 0x000fe2000f8e3cff */
[----:B------:R-:W-:Y:S02]  /*17e0*/  USHF.L.U32 UR34, UR16, 0x7, URZ ;  /* 0x0000000710227899 */ /* 0x000fe400080006ff */
[----:B------:R-:W-:Y:S01]  /*17f0*/  UIADD3.X UR27, UPT, UPT, URZ, UR23, URZ, UP1, !UPT ;  /* 0x00000017ff1b7290 */ /* 0x000fe20008ffe4ff */
[----:B-1----:R-:W-:Y:S01]  /*1800*/  SHF.L.U32 R2, R15, 0x1f, RZ ;  /* 0x0000001f0f027819 */ /* 0x002fe200000006ff */
[----:B------:R-:W-:Y:S02]  /*1810*/  UIADD3 UR32, UPT, UPT, UR32, 0xc400, URZ ;  /* 0x0000c40020207890 */ /* 0x000fe4000fffe0ff */
[----:B------:R-:W-:Y:S01]  /*1820*/  UIADD3.X UR21, UPT, UPT, URZ, UR23, URZ, UP0, !UPT ;  /* 0x00000017ff157290 */ /* 0x000fe200087fe4ff */
[----:B------:R1:W1:Y:S01]  /*1830*/  SYNCS.PHASECHK.TRANS64.TRYWAIT P0, [UR8+0x10], R2 ;  /* 0x00001002ff0075a7 */ /* 0x0002620008001108 */
[----:B------:R-:W-:Y:S01]  /*1840*/  ULEA UR8, UR17, UR4, 0xf ;  /* 0x0000000411087291 */ /* 0x000fe2000f8e78ff */
[----:B------:R-:W-:Y:S01]  /*1850*/  UMOV UR18, 0x0 ;  /* 0x0000000000127882 */ /* 0x000fe20000000000 */
[----:B------:R-:W-:-:S02]  /*1860*/  UMOV UR19, 0x10000000 ;  /* 0x1000000000137882 */ /* 0x000fc40000000000 */
[----:B------:R-:W-:Y:S01]  /*1870*/  UIADD3 UR8, UPT, UPT, UR8, 0x14400, URZ ;  /* 0x0001440008087890 */ /* 0x000fe2000fffe0ff */
[----:B------:R1:W-:Y:S01]  /*1880*/  UTMALDG.3D [UR32], [UR26], desc[UR18] ;  /* 0x000012201a0075b4 */ /* 0x0003e20008011000 */
[----:B------:R-:W-:Y:S01]  /*1890*/  UMOV UR12, UR36 ;  /* 0x00000024000c7c82 */ /* 0x000fe20008000000 */
[----:B------:R-:W-:Y:S01]  /*18a0*/  UMOV UR9, UR33 ;  /* 0x0000002100097c82 */ /* 0x000fe20008000000 */
[----:B------:R-:W-:Y:S01]  /*18b0*/  UMOV UR10, UR34 ;  /* 0x00000022000a7c82 */ /* 0x000fe20008000000 */
[----:B------:R-:W-:Y:S01]  /*18c0*/  UIADD3 UR16, UPT, UPT, UR16, 0x1, URZ ;  /* 0x0000000110107890 */ /* 0x000fe2000fffe0ff */
[----:B------:R-:W-:Y:S01]  /*18d0*/  UMOV UR24, UR5 ;  /* 0x0000000500187c82 */ /* 0x000fe20008000000 */
[----:B------:R-:W-:Y:S02]  /*18e0*/  UMOV UR17, UR6 ;  /* 0x0000000600117c82 */ /* 0x000fe40008000000 */
[----:B------:R1:W-:Y:S01]  /*18f0*/  UTMALDG.3D [UR8], [UR20], desc[UR18] ;  /* 0x00001208140075b4 */ /* 0x0003e20008011000 */
[----:B------:R-:W-:-:S09]  /*1900*/  UISETP.NE.AND UP0, UPT, UR16, UR5, UPT ;  /* 0x000000051000728c */ /* 0x000fd2000bf05270 */
[----:B------:R-:W-:Y:S05]  /*1910*/  BRA.U UP0, `(.L_x_25) ;  /* 0xfffffffd00607547 */ /* 0x000fea000b83ffff */
.L_x_20:
[----:B-1----:R-:W-:Y:S01]  /*1920*/  ULEA UR8, UR6, UR4, 0x3 ;  /* 0x0000000406087291 */ /* 0x002fe2000f8e18ff */
[----:B------:R-:W-:Y:S01]  /*1930*/  SHF.L.U32 R2, R15, 0x1f, RZ ;  /* 0x0000001f0f027819 */ /* 0x000fe200000006ff */
[----:B------:R-:W-:Y:S01]  /*1940*/  @!P1 SYNCS.ARRIVE.TRANS64.A1T0 RZ, [UR4+0x68], RZ ;  /* 0x000068ffffff99a7 */ /* 0x000fe20008100004 */
[----:B------:R-:W-:-:S06]  /*1950*/  UISETP.GT.AND UP0, UPT, UR15, UR14, UPT ;  /* 0x0000000e0f00728c */ /* 0x000fcc000bf04270 */
[----:B--2---:R1:W2:Y:S03]  /*1960*/  SYNCS.PHASECHK.TRANS64.TRYWAIT P0, [UR8+0x10], R2 ;  /* 0x00001002ff0075a7 */ /* 0x0042a60008001108 */
[----:B------:R-:W-:Y:S05]  /*1970*/  BRA.U !UP0, `(.L_x_26) ;  /* 0x0000000108ac7547 */ /* 0x000fea000b800000 */
[----:B------:R-:W-:Y:S01]  /*1980*/  UIADD3 UR21, UPT, UPT, UR7, UR24, URZ ;  /* 0x0000001807157290 */ /* 0x000fe2000fffe0ff */
[----:B------:R-:W-:-:S11]  /*1990*/  UMOV UR25, UR6 ;  /* 0x0000000600197c82 */ /* 0x000fd60008000000 */
.L_x_31:
[----:B-1----:R-:W-:Y:S01]  /*19a0*/  ULEA UR17, UR25, UR4, 0x3 ;  /* 0x0000000419117291 */ /* 0x002fe2000f8e18ff */
[----:B--2---:R-:W-:Y:S01]  /*19b0*/  @!P5 MOV R3, 0xc000 ;  /* 0x0000c0000003d802 */ /* 0x004fe20000000f00 */
[----:B--2---:R-:W-:Y:S10]  /*19c0*/  @P0 BRA `(.L_x_27) ;  /* 0x00000000000c0947 */ /* 0x004ff40003800000 */
[----:B------:R-:W-:-:S04]  /*19d0*/  SHF.L.U32 R5, R15, 0x1f, RZ ;  /* 0x0000001f0f057819 */ /* 0x000fc800000006ff */
[----:B------:R-:W2:Y:S02]  /*19e0*/  SYNCS.PHASECHK.TRANS64.TRYWAIT P0, [UR17+0x10], R5 ;  /* 0x00001005ff0075a7 */ /* 0x000ea40008001111 */
[----:B--2---:R-:W-:Y:S05]  /*19f0*/  @!P0 BRA `(.L_x_28) ;  /* 0x0000009400488947 */ /* 0x004fea0003800000 */
.L_x_27:
[----:B------:R2:W-:Y:S01]  /*1a00*/  @!P5 SYNCS.ARRIVE.TRANS64 RZ, [UR17], R3 ;  /* 0x00000003ffffd9a7 */ /* 0x0005e20008000011 */
[----:B------:R-:W-:Y:S04]  /*1a10*/  BSSY.RECONVERGENT B0, `(.L_x_29) ;  /* 0x0000003000007945 */ /* 0x000fe80003800200 */
[----:B------:R-:W-:Y:S05]  /*1a20*/  @P4 BRA `(.L_x_30) ;  /* 0x0000000000044947 */ /* 0x000fea0003800000 */
[----:B------:R-:W-:Y:S05]  /*1a30*/  BPT.TRAP 0x1 ;  /* 0x000000040000795c */ /* 0x000fea0000300000 */
.L_x_30:
[----:B------:R-:W-:Y:S05]  /*1a40*/  BSYNC.RECONVERGENT B0 ;  /* 0x0000000000007941 */ /* 0x000fea0003800200 */
.L_x_29:
        /* <DEDUP_REMOVED lines=10> */
[----:B------:R-:W-:Y:S01]  /*1af0*/  UIADD3 UR16, UPT, UPT, UR16, 0xc400, URZ ;  /* 0x0000c40010107890 */ /* 0x000fe2000fffe0ff */
[----:B-1----:R-:W-:Y:S01]  /*1b00*/  SHF.L.U32 R2, R15, 0x1f, RZ ;  /* 0x0000001f0f027819 */ /* 0x002fe200000006ff */
[----:B------:R-:W-:Y:S02]  /*1b10*/  UIADD3.X UR31, UPT, UPT, URZ, UR23, URZ, UP1, !UPT ;  /* 0x00000017ff1f7290 */ /* 0x000fe40008ffe4ff */
[----:B------:R-:W-:Y:S01]  /*1b20*/  UIADD3.X UR29, UPT, UPT, URZ, UR23, URZ, UP0, !UPT ;  /* 0x00000017ff1d7290 */ /* 0x000fe200087fe4ff */
[----:B------:R1:W1:Y:S01]  /*1b30*/  SYNCS.PHASECHK.TRANS64.TRYWAIT P0, [UR8+0x10], R2 ;  /* 0x00001002ff0075a7 */ /* 0x0002620008001108 */
[----:B------:R-:W-:Y:S01]  /*1b40*/  ULEA UR8, UR25, UR4, 0xf ;  /* 0x0000000419087291 */ /* 0x000fe2000f8e78ff */
[----:B------:R-:W-:Y:S01]  /*1b50*/  UMOV UR26, 0x0 ;  /* 0x00000000001a7882 */ /* 0x000fe20000000000 */
[----:B------:R-:W-:-:S02]  /*1b60*/  UMOV UR27, 0x10000000 ;  /* 0x10000000001b7882 */ /* 0x000fc40000000000 */
[----:B------:R-:W-:Y:S01]  /*1b70*/  UIADD3 UR8, UPT, UPT, UR8, 0x14400, URZ ;  /* 0x0001440008087890 */ /* 0x000fe2000fffe0ff */
[----:B------:R-:W-:Y:S01]  /*1b80*/  UMOV UR19, UR35 ;  /* 0x0000002300137c82 */ /* 0x000fe20008000000 */
[----:B------:R-:W-:Y:S01]  /*1b90*/  UMOV UR20, UR36 ;  /* 0x0000002400147c82 */ /* 0x000fe20008000000 */
[----:B------:R-:W-:Y:S01]  /*1ba0*/  UMOV UR12, UR36 ;  /* 0x00000024000c7c82 */ /* 0x000fe20008000000 */
[----:B------:R-:W-:Y:S01]  /*1bb0*/  UMOV UR9, UR17 ;  /* 0x0000001100097c82 */ /* 0x000fe20008000000 */
[----:B------:R-:W-:Y:S01]  /*1bc0*/  UMOV UR10, UR18 ;  /* 0x00000012000a7c82 */ /* 0x000fe20008000000 */
[----:B------:R1:W-:Y:S01]  /*1bd0*/  UTMALDG.3D [UR16], [UR30], desc[UR26] ;  /* 0x00001a101e0075b4 */ /* 0x0003e20008011000 */
[----:B------:R-:W-:Y:S01]  /*1be0*/  UIADD3 UR24, UPT, UPT, UR24, 0x1, URZ ;  /* 0x0000000118187890 */ /* 0x000fe2000fffe0ff */
[----:B------:R-:W-:-:S03]  /*1bf0*/  UMOV UR25, UR6 ;  /* 0x0000000600197c82 */ /* 0x000fc60008000000 */
[----:B------:R-:W-:Y:S01]  /*1c00*/  UISETP.NE.AND UP0, UPT, UR24, UR21, UPT ;  /* 0x000000151800728c */ /* 0x000fe2000bf05270 */
[----:B------:R1:W-:Y:S08]  /*1c10*/  UTMALDG.3D [UR8], [UR28], desc[UR26] ;  /* 0x00001a081c0075b4 */ /* 0x0003f00008011000 */
[----:B------:R-:W-:Y:S05]  /*1c20*/  BRA.U UP0, `(.L_x_31) ;  /* 0xfffffffd005c7547 */ /* 0x000fea000b83ffff */
.L_x_26:
[C---:B-1----:R-:W-:Y:S01]  /*1c30*/  LEA R2, R14.reuse, UR4, 0x3 ;  /* 0x000000040e027c11 */ /* 0x042fe2000f8e18ff */
[----:B------:R-:W-:Y:S01]  /*1c40*/  NOP ;  /* 0x0000000000007918 */ /* 0x000fe20000000000 */
[----:B--2---:R-:W-:Y:S02]  /*1c50*/  SHF.L.U32 R3, R13, 0x1f, RZ ;  /* 0x0000001f0d037819 */ /* 0x004fe400000006ff */
[----:B------:R-:W-:Y:S02]  /*1c60*/  LEA R4, R14, UR4, 0x4 ;  /* 0x000000040e047c11 */ /* 0x000fe4000f8e20ff */
[----:B------:R-:W1:Y:S02]  /*1c70*/  SYNCS.PHASECHK.TRANS64.TRYWAIT P0, [R2+URZ+0x70], R3 ;  /* 0x00007003020075a7 */ /* 0x000e6400080011ff */
[----:B-1----:R-:W-:Y:S05]  /*1c80*/  @!P0 BRA `(.L_x_32) ;  /* 0x0000009000bc8947 */ /* 0x002fea0003800000 */
.L_x_127:
[----:B------:R-:W2:Y:S01]  /*1c90*/  LDS.128 R4, [R4+0xe0] ;  /* 0x0000e00004047984 */ /* 0x000ea20000000c00 */
[----:B---3--:R-:W-:Y:S01]  /*1ca0*/  ISETP.GE.AND P0, PT, R72, 0x1, PT ;  /* 0x000000014800780c */ /* 0x008fe20003f06270 */
[----:B-1----:R-:W-:Y:S01]  /*1cb0*/  VIADD R2, R2, 0x80 ;  /* 0x0000008002027836 */ /* 0x002fe20000000000 */
[----:B------:R-:W-:Y:S01]  /*1cc0*/  @!PT LDS RZ, [RZ] ;  /* 0x00000000fffff984 */ /* 0x000fe20000000800 */
[----:B------:R-:W-:Y:S01]  /*1cd0*/  @!PT LDS RZ, [RZ] ;  /* 0x00000000fffff984 */ /* 0x000fe20000000800 */
[----:B------:R-:W-:Y:S01]  /*1ce0*/  @!PT LDS RZ, [RZ] ;  /* 0x00000000fffff984 */ /* 0x000fe20000000800 */
[----:B------:R-:W-:Y:S01]  /*1cf0*/  @!PT LDS RZ, [RZ] ;  /* 0x00000000fffff984 */ /* 0x000fe20000000800 */
[----:B------:R1:W-:Y:S06]  /*1d00*/  MEMBAR.ALL.CTA ;  /* 0x0000000000007992 */ /* 0x0003ec0000008000 */
[----:B-1----:R-:W1:Y:S01]  /*1d10*/  FENCE.VIEW.ASYNC.S ;  /* 0x00000000000073c6 */ /* 0x002e620000000000 */
[----:B------:R-:W-:-:S04]  /*1d20*/  PRMT R2, RZ, 0x654, R2 ;  /* 0x00000654ff027816 */ /* 0x000fc80000000002 */
[----:B-1----:R1:W-:Y:S01]  /*1d30*/  SYNCS.ARRIVE.TRANS64.RED.A1T0 RZ, [R2+URZ], RZ ;  /* 0x000000ff02ff79a7 */ /* 0x0023e200081004ff */
[----:B--2---:R-:W-:-:S13]  /*1d40*/  LOP3.LUT P2, RZ, R6, 0x1, RZ, 0xc0, !PT ;  /* 0x0000000106ff7812 */ /* 0x004fda000784c0ff */
[----:B------:R-:W-:Y:S01]  /*1d50*/  @P2 SHF.R.U32.HI R3, RZ, 0x10, R5 ;  /* 0x00000010ff032819 */ /* 0x000fe20000011605 */
[----:B------:R-:W-:Y:S01]  /*1d60*/  VOTEU.ANY UP0, P2 ;  /* 0x0000000000ff7886 */ /* 0x000fe20001000100 */
[----:B------:R-:W-:Y:S02]  /*1d70*/  @P2 MOV R11, R4 ;  /* 0x00000004000b2202 */ /* 0x000fe40000000f00 */
[----:B------:R-:W-:Y:S02]  /*1d80*/  @P2 R2UR.BROADCAST UR8, R3 ;  /* 0x00000000030822ca */ /* 0x000fe400008e0000 */
[----:B------:R-:W-:-:S11]  /*1d90*/  @P2 LOP3.LUT R8, R5, 0xffff, RZ, 0xc0, !PT ;  /* 0x0000ffff05082812 */ /* 0x000fd600078ec0ff */
[----:B------:R-:W-:Y:S01]  /*1da0*/  @UP0 UMOV UR36, UR8 ;  /* 0x0000000800240c82 */ /* 0x000fe20008000000 */
[----:B-1----:R-:W-:Y:S05]  /*1db0*/  @!P0 BRA `(.L_x_33) ;  /* 0x0000000000b88947 */ /* 0x002fea0003800000 */
[----:B------:R-:W4:Y:S01]  /*1dc0*/  LDC.64 R4, c[0x0][0xb18] ;  /* 0x0002c600ff047b82 */ /* 0x000f220000000a00 */
[----:B------:R-:W-:-:S07]  /*1dd0*/  ISETP.NE.AND P3, PT, R72, 0x1, PT ;  /* 0x000000014800780c */ /* 0x000fce0003f65270 */
[----:B------:R-:W1:Y:S08]  /*1de0*/  LDC.64 R6, c[0x0][0xb10] ;  /* 0x0002c400ff067b82 */ /* 0x000e700000000a00 */
[----:B------:R-:W2:Y:S08]  /*1df0*/  LDC R16, c[0x0][0xb20] ;  /* 0x0002c800ff107b82 */ /* 0x000eb00000000800 */
[----:B------:R-:W3:Y:S01]  /*1e00*/  LDC R18, c[0x0][0xb0c] ;  /* 0x0002c300ff127b82 */ /* 0x000ee20000000800 */
[----:B----4-:R-:W-:Y:S01]  /*1e10*/  IMAD.HI.U32 R17, R0, R5, RZ ;  /* 0x0000000500117227 */ /* 0x010fe200078e00ff */
[----:B------:R-:W-:-:S03]  /*1e20*/  ISETP.NE.AND P0, PT, R4, 0x1, PT ;  /* 0x000000010400780c */ /* 0x000fc60003f05270 */
[----:B------:R-:W-:-:S03]  /*1e30*/  IMAD.HI.U32 R5, R8, R5, RZ ;  /* 0x0000000508057227 */ /* 0x000fc600078e00ff */
[----:B------:R-:W4:Y:S01]  /*1e40*/  LDC.64 R2, c[0x0][0xb28] ;  /* 0x0002ca00ff027b82 */ /* 0x000f220000000a00 */
[----:B-1----:R-:W-:-:S04]  /*1e50*/  IMAD.HI.U32 R20, R9, R6, RZ ;  /* 0x0000000609147227 */ /* 0x002fc800078e00ff */
[----:B------:R-:W-:Y:S01]  /*1e60*/  IMAD.HI.U32 R22, R11, R6, RZ ;  /* 0x000000060b167227 */ /* 0x000fe200078e00ff */
[----:B------:R-:W-:Y:S02]  /*1e70*/  SHF.R.U32.HI R20, RZ, R7, R20 ;  /* 0x00000007ff147219 */ /* 0x000fe40000011614 */
[-C--:B--2---:R-:W-:Y:S02]  /*1e80*/  SHF.R.U32.HI R17, RZ, R16.reuse, R17 ;  /* 0x00000010ff117219 */ /* 0x084fe40000011611 */
[----:B------:R-:W-:Y:S02]  /*1e90*/  SHF.R.U32.HI R5, RZ, R16, R5 ;  /* 0x00000010ff057219 */ /* 0x000fe40000011605 */
[----:B------:R-:W-:Y:S02]  /*1ea0*/  SEL R17, R0, R17, !P0 ;  /* 0x0000001100117207 */ /* 0x000fe40004000000 */
[----:B------:R-:W-:Y:S02]  /*1eb0*/  SHF.R.U32.HI R22, RZ, R7, R22 ;  /* 0x00000007ff167219 */ /* 0x000fe40000011616 */
[----:B---3--:R-:W-:-:S02]  /*1ec0*/  ISETP.NE.AND P1, PT, R18, 0x1, PT ;  /* 0x000000011200780c */ /* 0x008fc40003f25270 */
[----:B------:R-:W-:Y:S02]  /*1ed0*/  SEL R5, R8, R5, !P0 ;  /* 0x0000000508057207 */ /* 0x000fe40004000000 */
[----:B------:R-:W-:Y:S02]  /*1ee0*/  SEL R19, R9, R20, !P1 ;  /* 0x0000001409137207 */ /* 0x000fe40004800000 */
[----:B------:R-:W-:Y:S01]  /*1ef0*/  SEL R7, R11, R22, !P1 ;  /* 0x000000160b077207 */ /* 0x000fe20004800000 */
[----:B----4-:R-:W-:-:S04]  /*1f00*/  IMAD.HI.U32 R20, R17, R2, RZ ;  /* 0x0000000211147227 */ /* 0x010fc800078e00ff */
[----:B------:R-:W-:Y:S01]  /*1f10*/  IMAD.HI.U32 R6, R19, R2, RZ ;  /* 0x0000000213067227 */ /* 0x000fe200078e00ff */
[----:B------:R-:W-:-:S04]  /*1f20*/  @P3 SHF.R.U32.HI R17, RZ, R3, R20 ;  /* 0x00000003ff113219 */ /* 0x000fc80000011614 */
[----:B------:R-:W-:Y:S01]  /*1f30*/  @P3 SHF.R.U32.HI R19, RZ, R3, R6 ;  /* 0x00000003ff133219 */ /* 0x000fe20000011606 */
[----:B------:R-:W-:-:S04]  /*1f40*/  IMAD R17, R72, R17, RZ ;  /* 0x0000001148117224 */ /* 0x000fc800078e02ff */
[----:B------:R-:W-:Y:S01]  /*1f50*/  IMAD R6, R72, R19, RZ ;  /* 0x0000001348067224 */ /* 0x000fe200078e02ff */
[C---:B------:R-:W-:Y:S02]  /*1f60*/  ISETP.GE.AND P0, PT, R5.reuse, R17, PT ;  /* 0x000000110500720c */ /* 0x040fe40003f06270 */
[----:B------:R-:W-:Y:S02]  /*1f70*/  IADD3 R17, PT, PT, -R5, RZ, RZ ;  /* 0x000000ff05117210 */ /* 0x000fe40007ffe1ff */
[----:B------:R-:W-:Y:S01]  /*1f80*/  ISETP.GE.OR P0, PT, R7, R6, P0 ;  /* 0x000000060700720c */ /* 0x000fe20000706670 */
[----:B------:R-:W-:-:S04]  /*1f90*/  IMAD.HI.U32 R6, R5, R2, RZ ;  /* 0x0000000205067227 */ /* 0x000fc800078e00ff */
[----:B------:R-:W-:Y:S01]  /*1fa0*/  IMAD R8, R4, R17, R8 ;  /* 0x0000001104087224 */ /* 0x000fe200078e0208 */
[----:B------:R-:W-:-:S04]  /*1fb0*/  SHF.R.U32.HI R6, RZ, R3, R6 ;  /* 0x00000003ff067219 */ /* 0x000fc80000011606 */
[----:B------:R-:W-:-:S03]  /*1fc0*/  SEL R6, R5, R6, !P3 ;  /* 0x0000000605067207 */ /* 0x000fc60005800000 */
[----:B------:R-:W-:-:S04]  /*1fd0*/  @!P0 IMAD.HI.U32 R16, R7, R2, RZ ;  /* 0x0000000207108227 */ /* 0x000fc800078e00ff */
[----:B------:R-:W-:Y:S01]  /*1fe0*/  IMAD.MOV R2, RZ, RZ, -R6 ;  /* 0x000000ffff027224 */ /* 0x000fe200078e0a06 */
[----:B------:R-:W-:-:S03]  /*1ff0*/  @!P0 SHF.R.U32.HI R16, RZ, R3, R16 ;  /* 0x00000003ff108219 */ /* 0x000fc60000011610 */
[----:B------:R-:W-:Y:S01]  /*2000*/  IMAD R2, R72, R2, R5 ;  /* 0x0000000248027224 */ /* 0x000fe200078e0205 */
        /* <DEDUP_REMOVED lines=9> */
.L_x_33:
[----:B------:R-:W1:Y:S02]  /*20a0*/  LDCU UR8, c[0x0][0xb30] ;  /* 0x00016600ff0877ac */ /* 0x000e640008000800 */
[----:B-1----:R-:W-:-:S09]  /*20b0*/  UISETP.NE.AND UP0, UPT, UR8, 0x1, UPT ;  /* 0x000000010800788c */ /* 0x002fd2000bf05270 */
[----:B------:R-:W-:Y:S05]  /*20c0*/  BRA.U UP0, `(.L_x_34) ;  /* 0x0000000100407547 */ /* 0x000fea000b800000 */
[----:B------:R-:W1:Y:S08]  /*20d0*/  LDC.64 R4, c[0x0][0xb10] ;  /* 0x0002c400ff047b82 */ /* 0x000e700000000a00 */
[----:B------:R-:W2:Y:S08]  /*20e0*/  LDC.64 R2, c[0x0][0xb18] ;  /* 0x0002c600ff027b82 */ /* 0x000eb00000000a00 */
[----:B------:R-:W3:Y:S08]  /*20f0*/  LDC R6, c[0x0][0xb20] ;  /* 0x0002c800ff067b82 */ /* 0x000ef00000000800 */
[----:B------:R-:W4:Y:S01]  /*2100*/  LDC R16, c[0x0][0xb0c] ;  /* 0x0002c300ff107b82 */ /* 0x000f220000000800 */
[----:B-1----:R-:W-:-:S05]  /*2110*/  IMAD.HI.U32 R4, R11, R4, RZ ;  /* 0x000000040b047227 */ /* 0x002fca00078e00ff */
[----:B------:R-:W-:Y:S01]  /*2120*/  SHF.R.U32.HI R4, RZ, R5, R4 ;  /* 0x00000005ff047219 */ /* 0x000fe20000011604 */
[----:B--2---:R-:W-:Y:S01]  /*2130*/  IMAD.HI.U32 R3, R8, R3, RZ ;  /* 0x0000000308037227 */ /* 0x004fe200078e00ff */
[----:B------:R-:W-:-:S04]  /*2140*/  ISETP.NE.AND P0, PT, R2, 0x1, PT ;  /* 0x000000010200780c */ /* 0x000fc80003f05270 */
[----:B---3--:R-:W-:-:S04]  /*2150*/  SHF.R.U32.HI R3, RZ, R6, R3 ;  /* 0x00000006ff037219 */ /* 0x008fc80000011603 */
[----:B------:R-:W-:Y:S02]  /*2160*/  SEL R3, R8, R3, !P0 ;  /* 0x0000000308037207 */ /* 0x000fe40004000000 */
[----:B----4-:R-:W-:-:S04]  /*2170*/  ISETP.NE.AND P1, PT, R16, 0x1, PT ;  /* 0x000000011000780c */ /* 0x010fc80003f25270 */
[----:B------:R-:W-:-:S05]  /*2180*/  SEL R4, R11, R4, !P1 ;  /* 0x000000040b047207 */ /* 0x000fca0004800000 */
[----:B------:R-:W-:Y:S02]  /*2190*/  IMAD.IADD R5, R3, 0x1, -R4 ;  /* 0x0000000103057824 */ /* 0x000fe400078e0a04 */
[----:B------:R-:W-:Y:S02]  /*21a0*/  IMAD.IADD R3, R4, 0x1, -R3 ;  /* 0x0000000104037824 */ /* 0x000fe400078e0a03 */
[----:B------:R-:W-:Y:S02]  /*21b0*/  IMAD R11, R5, R16, R11 ;  /* 0x00000010050b7224 */ /* 0x000fe400078e020b */
[----:B------:R-:W-:-:S07]  /*21c0*/  IMAD R8, R3, R2, R8 ;  /* 0x0000000203087224 */ /* 0x000fce00078e0208 */
.L_x_34:
[----:B------:R-:W-:Y:S01]  /*21d0*/  VIADD R14, R14, 0x1 ;  /* 0x000000010e0e7836 */ /* 0x000fe20000000000 */
[----:B------:R-:W-:Y:S01]  /*21e0*/  PLOP3.LUT P1, PT, PT, PT, PT, 0x80, 0x8 ;  /* 0x000000000008781c */ /* 0x000fe20003f2f070 */
[----:B------:R-:W-:Y:S02]  /*21f0*/  IMAD.IADD R21, R11, 0x1, R170 ;  /* 0x000000010b157824 */ /* 0x000fe400078e02aa */
[----:B------:R-:W-:Y:S01]  /*2200*/  IMAD.IADD R20, R8, 0x1, R147 ;  /* 0x0000000108147824 */ /* 0x000fe200078e0293 */
[----:B------:R-:W-:-:S04]  /*2210*/  ISETP.NE.AND P0, PT, R14, 0x2, PT ;  /* 0x000000020e00780c */ /* 0x000fc80003f05270 */
[----:B------:R-:W-:Y:S02]  /*2220*/  SEL R2, RZ, 0x1, P0 ;  /* 0x00000001ff027807 */ /* 0x000fe40000000000 */
[----:B------:R-:W-:Y:S02]  /*2230*/  SEL R14, R14, RZ, P0 ;  /* 0x000000ff0e0e7207 */ /* 0x000fe40000000000 */
[----:B------:R-:W-:Y:S01]  /*2240*/  LOP3.LUT R13, R13, R2, RZ, 0x3c, !PT ;  /* 0x000000020d0d7212 */ /* 0x000fe200078e3cff */
[----:B------:R-:W-:Y:S06]  /*2250*/  @P2 BRA `(.L_x_35) ;  /* 0xfffffff000982947 */ /* 0x000fec000383ffff */
[----:B------:R-:W-:Y:S01]  /*2260*/  UIADD3 UR5, UPT, UPT, UR4, 0x10, URZ ;  /* 0x0000001004057890 */ /* 0x000fe2000fffe0ff */
[----:B------:R-:W-:-:S03]  /*2270*/  SHF.L.U32 R3, R15, 0x1f, RZ ;  /* 0x0000001f0f037819 */ /* 0x000fc600000006ff */
[----:B------:R-:W-:-:S09]  /*2280*/  ULEA UR4, UR6, UR5, 0x3 ;  /* 0x0000000506047291 */ /* 0x000fd2000f8e18ff */
[----:B------:R-:W1:Y:S02]  /*2290*/  SYNCS.PHASECHK.TRANS64.TRYWAIT P0, [UR4], R3 ;  /* 0x00000003ff0075a7 */ /* 0x000e640008001104 */
[----:B-1----:R-:W-:Y:S05]  /*22a0*/  @!P0 BRA `(.L_x_36) ;  /* 0x0000008c00488947 */ /* 0x002fea0003800000 */
.L_x_129:
[----:B------:R-:W-:-:S04]  /*22b0*/  UIADD3 UR6, UPT, UPT, UR6, 0x1, URZ ;  /* 0x0000000106067890 */ /* 0x000fc8000fffe0ff */
[----:B------:R-:W-:-:S04]  /*22c0*/  UISETP.NE.AND UP0, UPT, UR6, 0x2, UPT ;  /* 0x000000020600788c */ /* 0x000fc8000bf05270 */
[----:B------:R-:W-:Y:S02]  /*22d0*/  USEL UR4, URZ, 0x1, UP0 ;  /* 0x00000001ff047887 */ /* 0x000fe40008000000 */
[----:B------:R-:W-:-:S04]  /*22e0*/  USEL UR6, UR6, URZ, UP0 ;  /* 0x000000ff06067287 */ /* 0x000fc80008000000 */
[----:B------:R-:W-:Y:S01]  /*22f0*/  ULEA UR6, UR6, UR5, 0x3 ;  /* 0x0000000506067291 */ /* 0x000fe2000f8e18ff */
[----:B-1----:R-:W-:-:S04]  /*2300*/  LOP3.LUT R3, R15, UR4, RZ, 0x3c, !PT ;  /* 0x000000040f037c12 */ /* 0x002fc8000f8e3cff */
[----:B------:R-:W-:Y:S01]  /*2310*/  SHF.L.U32 R3, R3, 0x1f, RZ ;  /* 0x0000001f03037819 */ /* 0x000fe200000006ff */
[----:B----4-:R-:W-:-:S07]  /*2320*/  IMAD.U32 R0, RZ, RZ, UR6 ;  /* 0x00000006ff007e24 */ /* 0x010fce000f8e00ff */
.L_x_37:
[----:B-1----:R1:W2:Y:S02]  /*2330*/  SYNCS.PHASECHK.TRANS64.TRYWAIT P0, [R0+URZ], R3 ;  /* 0x00000003000075a7 */ /* 0x0022a400080011ff */
[----:B--2---:R-:W-:Y:S05]  /*2340*/  @!P0 NANOSLEEP.SYNCS 0x989680 ;  /* 0x009896800000895d */ /* 0x004fea0003900000 */
[----:B------:R-:W2:Y:S02]  /*2350*/  @!P0 SYNCS.PHASECHK.TRANS64 P0, [R0+URZ], R3 ;  /* 0x00000003000085a7 */ /* 0x000ea400080010ff */
[----:B--2---:R-:W-:Y:S05]  /*2360*/  @P0 EXIT ;  /* 0x000000000000094d */ /* 0x004fea0003800000 */
[----:B------:R-:W-:Y:S05]  /*2370*/  BRA `(.L_x_37) ;  /* 0xfffffffc00ec7947 */ /* 0x000fea000383ffff */
.L_x_17:
[----:B------:R-:W-:-:S04]  /*2380*/  UISETP.NE.AND UP1, UPT, UR37, URZ, UPT ;  /* 0x000000ff2500728c */ /* 0x000fc8000bf25270 */
[----:B------:R-:W-:-:S09]  /*2390*/  UISETP.NE.OR UP1, UPT, UR8, 0x1, UP1 ;  /* 0x000000010800788c */ /* 0x000fd20008f25670 */
[----:B------:R-:W-:Y:S05]  /*23a0*/  BRA.U UP1, `(.L_x_38) ;  /* 0x0000000501487547 */ /* 0x000fea000b800000 */
[----:B------:R-:W-:Y:S01]  /*23b0*/  ISETP.NE.AND P2, PT, R2, RZ, PT ;  /* 0x000000ff0200720c */ /* 0x000fe20003f45270 */
[----:B------:R-:W-:Y:S01]  /*23c0*/  IMAD.MOV.U32 R12, RZ, RZ, 0x1 ;  /* 0x00000001ff0c7424 */ /* 0x000fe200078e00ff */
[----:B------:R-:W-:Y:S02]  /*23d0*/  CS2R R10, SRZ ;  /* 0x00000000000a7805 */ /* 0x000fe4000001ff00 */
[----:B------:R-:W-:Y:S01]  /*23e0*/  CS2R R8, SRZ ;  /* 0x0000000000087805 */ /* 0x000fe2000001ff00 */
[----:B------:R-:W-:Y:S01]  /*23f0*/  UMOV UR4, 0x400 ;  /* 0x0000040000047882 */ /* 0x000fe20000000000 */
[----:B------:R-:W-:Y:S01]  /*2400*/  UMOV UR6, URZ ;  /* 0x000000ff00067c82 */ /* 0x000fe20008000000 */
[----:B------:R-:W-:-:S12]  /*2410*/  ULEA UR37, UR37, UR4, 0x18 ;  /* 0x0000000425257291 */ /* 0x000fd8000f8ec0ff */
.L_x_42:
[----:B------:R-:W-:Y:S02]  /*2420*/  LEA R0, R8, UR37, 0x3 ;  /* 0x0000002508007c11 */ /* 0x000fe4000f8e18ff */
[----:B------:R-:W-:-:S03]  /*2430*/  SHF.L.U32 R5, R9, 0x1f, RZ ;  /* 0x0000001f09057819 */ /* 0x000fc600000006ff */
[----:B------:R-:W-:Y:S01]  /*2440*/  VIADD R4, R0, 0xc0 ;  /* 0x000000c000047836 */ /* 0x000fe20000000000 */
[----:B------:R-:W1:Y:S02]  /*2450*/  SYNCS.PHASECHK.TRANS64.TRYWAIT P0, [R0+URZ+0xb0], R5 ;  /* 0x0000b005000075a7 */ /* 0x000e6400080011ff */
[----:B-1----:R-:W-:Y:S05]  /*2460*/  @!P0 BRA `(.L_x_39) ;  /* 0x0000008800f08947 */ /* 0x002fea0003800000 */
.L_x_130:
[----:B------:R-:W-:Y:S01]  /*2470*/  ULEA UR5, UR6, UR37, 0x3 ;  /* 0x0000002506057291 */ /* 0x000fe2000f8e18ff */
[----:B------:R-:W-:Y:S02]  /*2480*/  PRMT R4, RZ, 0x654, R4 ;  /* 0x00000654ff047816 */ /* 0x000fe40000000004 */
[----:B-1----:R-:W-:Y:S01]  /*2490*/  SHF.L.U32 R5, R12, 0x1f, RZ ;  /* 0x0000001f0c057819 */ /* 0x002fe200000006ff */
[----:B------:R-:W-:Y:S01]  /*24a0*/  UIADD3 UR4, UPT, UPT, UR5, 0x70, URZ ;  /* 0x0000007005047890 */ /* 0x000fe2000fffe0ff */
[----:B------:R1:W-:Y:S05]  /*24b0*/  SYNCS.ARRIVE.TRANS64.RED.A1T0 RZ, [R4+URZ], RZ ;  /* 0x000000ff04ff79a7 */ /* 0x0003ea00081004ff */
[----:B------:R-:W-:Y:S01]  /*24c0*/  IMAD.U32 R7, RZ, RZ, UR4 ;  /* 0x00000004ff077e24 */ /* 0x000fe2000f8e00ff */
[----:B------:R-:W2:Y:S04]  /*24d0*/  SYNCS.PHASECHK.TRANS64.TRYWAIT P0, [UR5+0x80], R5 ;  /* 0x00008005ff0075a7 */ /* 0x000ea80008001105 */
[----:B------:R-:W-:Y:S01]  /*24e0*/  PRMT R6, R2, 0x654, R7 ;  /* 0x0000065402067816 */ /* 0x000fe20000000007 */
[----:B-1----:R-:W-:Y:S01]  /*24f0*/  @!P2 IMAD.MOV.U32 R4, RZ, RZ, 0x10 ;  /* 0x00000010ff04a424 */ /* 0x002fe200078e00ff */
[----:B--2---:R-:W-:Y:S06]  /*2500*/  @!P0 BRA `(.L_x_40) ;  /* 0x0000008800dc8947 */ /* 0x004fec0003800000 */
.L_x_132:
[----:B------:R-:W-:Y:S01]  /*2510*/  ULEA UR4, UR6, UR37, 0x4 ;  /* 0x0000002506047291 */ /* 0x000fe2000f8e20ff */
[----:B------:R-:W-:Y:S01]  /*2520*/  SEL R3, R6, R3, !P2 ;  /* 0x0000000306037207 */ /* 0x000fe20005000000 */
[----:B------:R-:W-:Y:S01]  /*2530*/  UIADD3 UR5, UPT, UPT, UR5, 0x70, URZ ;  /* 0x0000007005057890 */ /* 0x000fe2000fffe0ff */
[----:B-1----:R-:W-:Y:S01]  /*2540*/  LEA R0, R11, UR37, 0x3 ;  /* 0x000000250b007c11 */ /* 0x002fe2000f8e18ff */
[----:B------:R-:W-:Y:S01]  /*2550*/  UIADD3 UR4, UPT, UPT, UR4, 0xe0, URZ ;  /* 0x000000e004047890 */ /* 0x000fe2000fffe0ff */
[----:B------:R-:W-:Y:S01]  /*2560*/  SHF.L.U32 R5, R10, 0x1f, RZ ;  /* 0x0000001f0a057819 */ /* 0x000fe200000006ff */
[----:B------:R1:W-:Y:S01]  /*2570*/  @!P2 SYNCS.ARRIVE.TRANS64.RED RZ, [R3+URZ], R4 ;  /* 0x0000000403ffa9a7 */ /* 0x0003e200080004ff */
[----:B------:R-:W-:Y:S01]  /*2580*/  UIADD3 UR6, UPT, UPT, UR6, 0x1, URZ ;  /* 0x0000000106067890 */ /* 0x000fe2000fffe0ff */
[----:B------:R-:W-:-:S03]  /*2590*/  VIADD R8, R8, 0x1 ;  /* 0x0000000108087836 */ /* 0x000fc60000000000 */
[----:B------:R-:W-:Y:S02]  /*25a0*/  UISETP.NE.AND UP0, UPT, UR6, 0x2, UPT ;  /* 0x000000020600788c */ /* 0x000fe4000bf05270 */
[----:B------:R-:W-:Y:S06]  /*25b0*/  UGETNEXTWORKID.BROADCAST [UR4], [UR5] ;  /* 0x00000000040073ca */ /* 0x000fec0008000100 */
[----:B------:R-:W-:Y:S01]  /*25c0*/  USEL UR4, URZ, 0x1, UP0 ;  /* 0x00000001ff047887 */ /* 0x000fe20008000000 */
[----:B------:R-:W-:Y:S01]  /*25d0*/  ISETP.NE.AND P0, PT, R8, 0x2, PT ;  /* 0x000000020800780c */ /* 0x000fe20003f05270 */
[----:B------:R-:W-:Y:S01]  /*25e0*/  USEL UR6, UR6, URZ, UP0 ;  /* 0x000000ff06067287 */ /* 0x000fe20008000000 */
[----:B------:R-:W2:Y:S03]  /*25f0*/  SYNCS.PHASECHK.TRANS64.TRYWAIT P1, [R0+URZ+0x70], R5 ;  /* 0x00007005000075a7 */ /* 0x000ea600080211ff */
[----:B------:R-:W-:Y:S01]  /*2600*/  LOP3.LUT R12, R12, UR4, RZ, 0x3c, !PT ;  /* 0x000000040c0c7c12 */ /* 0x000fe2000f8e3cff */
[----:B-12---:R-:W-:Y:S07]  /*2610*/  @!P1 BRA `(.L_x_41) ;  /* 0x0000008800b09947 */ /* 0x006fee0003800000 */
.L_x_133:
[C---:B------:R-:W-:Y:S01]  /*2620*/  LEA R4, R11.reuse, UR37, 0x4 ;  /* 0x000000250b047c11 */ /* 0x040fe2000f8e20ff */
[----:B-1----:R-:W-:Y:S01]  /*2630*/  VIADD R0, R0, 0x80 ;  /* 0x0000008000007836 */ /* 0x002fe20000000000 */
[----:B------:R-:W-:Y:S01]  /*2640*/  SEL R8, R8, RZ, P0 ;  /* 0x000000ff08087207 */ /* 0x000fe20000000000 */
[----:B------:R-:W-:-:S03]  /*2650*/  VIADD R11, R11, 0x1 ;  /* 0x000000010b0b7836 */ /* 0x000fc60000000000 */
[----:B------:R-:W1:Y:S01]  /*2660*/  LDS.128 R4, [R4+0xe0] ;  /* 0x0000e00004047984 */ /* 0x000e620000000c00 */
[----:B------:R-:W-:Y:S02]  /*2670*/  PRMT R0, RZ, 0x654, R0 ;  /* 0x00000654ff007816 */ /* 0x000fe40000000000 */
[C---:B------:R-:W-:Y:S01]  /*2680*/  ISETP.NE.AND P1, PT, R11.reuse, 0x2, PT ;  /* 0x000000020b00780c */ /* 0x040fe20003f25270 */
[----:B------:R-:W-:Y:S01]  /*2690*/  @!PT LDS RZ, [RZ] ;  /* 0x00000000fffff984 */ /* 0x000fe20000000800 */
[----:B------:R-:W-:Y:S01]  /*26a0*/  @!PT LDS RZ, [RZ] ;  /* 0x00000000fffff984 */ /* 0x000fe20000000800 */
[----:B------:R-:W-:Y:S01]  /*26b0*/  @!PT LDS RZ, [RZ] ;  /* 0x00000000fffff984 */ /* 0x000fe20000000800 */
[----:B------:R-:W-:Y:S01]  /*26c0*/  @!PT LDS RZ, [RZ] ;  /* 0x00000000fffff984 */ /* 0x000fe20000000800 */
[----:B------:R2:W-:Y:S06]  /*26d0*/  MEMBAR.ALL.CTA ;  /* 0x0000000000007992 */ /* 0x0005ec0000008000 */
[----:B--2---:R-:W2:Y:S01]  /*26e0*/  FENCE.VIEW.ASYNC.S ;  /* 0x00000000000073c6 */ /* 0x004ea20000000000 */
[----:B------:R-:W-:Y:S01]  /*26f0*/  SEL R11, R11, RZ, P1 ;  /* 0x000000ff0b0b7207 */ /* 0x000fe20000800000 */
[----:B--2---:R2:W-:Y:S01]  /*2700*/  SYNCS.ARRIVE.TRANS64.RED.A1T0 RZ, [R0+URZ], RZ ;  /* 0x000000ff00ff79a7 */ /* 0x0045e200081004ff */
[----:B-1----:R-:W-:-:S02]  /*2710*/  LOP3.LUT P3, RZ, R6, 0x1, RZ, 0xc0, !PT ;  /* 0x0000000106ff7812 */ /* 0x002fc4000786c0ff */
[----:B------:R-:W-:-:S04]  /*2720*/  SEL R5, RZ, 0x1, P1 ;  /* 0x00000001ff057807 */ /* 0x000fc80000800000 */
[----:B------:R-:W-:Y:S02]  /*2730*/  LOP3.LUT R10, R10, R5, RZ, 0x3c, !PT ;  /* 0x000000050a0a7212 */ /* 0x000fe400078e3cff */
[----:B--2---:R-:W-:-:S04]  /*2740*/  SEL R0, RZ, 0x1, P0 ;  /* 0x00000001ff007807 */ /* 0x004fc80000000000 */
[----:B------:R-:W-:Y:S01]  /*2750*/  LOP3.LUT R9, R9, R0, RZ, 0x3c, !PT ;  /* 0x0000000009097212 */ /* 0x000fe200078e3cff */
[----:B------:R-:W-:Y:S06]  /*2760*/  @P3 BRA `(.L_x_42) ;  /* 0xfffffffc002c3947 */ /* 0x000fec000383ffff */
[----:B------:R-:W-:Y:S01]  /*2770*/  ULEA UR5, UR6, UR37, 0x3 ;  /* 0x0000002506057291 */ /* 0x000fe2000f8e18ff */
[----:B------:R-:W-:-:S08]  /*2780*/  SHF.L.U32 R3, R12, 0x1f, RZ ;  /* 0x0000001f0c037819 */ /* 0x000fd000000006ff */
[----:B------:R-:W1:Y:S02]  /*2790*/  SYNCS.PHASECHK.TRANS64 P0, [UR5+0x80], R3 ;  /* 0x00008003ff0075a7 */ /* 0x000e640008001005 */
[----:B-1----:R-:W-:Y:S05]  /*27a0*/  @P0 BRA `(.L_x_43) ;  /* 0x0000000000080947 */ /* 0x002fea0003800000 */
[----:B------:R-:W1:Y:S02]  /*27b0*/  SYNCS.PHASECHK.TRANS64.TRYWAIT P0, [UR5+0x80], R3 ;  /* 0x00008003ff0075a7 */ /* 0x000e640008001105 */
[----:B-1----:R-:W-:Y:S05]  /*27c0*/  @!P0 BRA `(.L_x_44) ;  /* 0x0000008800588947 */ /* 0x002fea0003800000 */
.L_x_43:
[----:B------:R-:W-:-:S04]  /*27d0*/  UIADD3 UR4, UPT, UPT, UR6, 0x1, URZ ;  /* 0x0000000106047890 */ /* 0x000fc8000fffe0ff */
[----:B------:R-:W-:-:S04]  /*27e0*/  UISETP.NE.AND UP0, UPT, UR4, 0x2, UPT ;  /* 0x000000020400788c */ /* 0x000fc8000bf05270 */
[----:B------:R-:W-:Y:S02]  /*27f0*/  USEL UR7, URZ, 0x1, UP0 ;  /* 0x00000001ff077887 */ /* 0x000fe40008000000 */
[----:B------:R-:W-:-:S04]  /*2800*/  USEL UR4, UR4, URZ, UP0 ;  /* 0x000000ff04047287 */ /* 0x000fc80008000000 */
[----:B------:R-:W-:Y:S01]  /*2810*/  ULEA UR4, UR4, UR37, 0x3 ;  /* 0x0000002504047291 */ /* 0x000fe2000f8e18ff */
[----:B-1----:R-:W-:-:S04]  /*2820*/  LOP3.LUT R3, R12, UR7, RZ, 0x3c, !PT ;  /* 0x000000070c037c12 */ /* 0x002fc8000f8e3cff */
[----:B------:R-:W-:-:S04]  /*2830*/  SHF.L.U32 R0, R3, 0x1f, RZ ;  /* 0x0000001f03007819 */ /* 0x000fc800000006ff */
[----:B------:R-:W1:Y:S02]  /*2840*/  SYNCS.PHASECHK.TRANS64 P0, [UR4+0x80], R0 ;  /* 0x00008000ff0075a7 */ /* 0x000e640008001004 */
[----:B-1----:R-:W-:Y:S05]  /*2850*/  @P0 EXIT ;  /* 0x000000000000094d */ /* 0x002fea0003800000 */
[----:B------:R-:W-:Y:S02]  /*2860*/  SHF.L.U32 R3, R3, 0x1f, RZ ;  /* 0x0000001f03037819 */ /* 0x000fe400000006ff */
[----:B------:R-:W-:-:S07]  /*2870*/  MOV R0, UR4 ;  /* 0x0000000400007c02 */ /* 0x000fce0008000f00 */
.L_x_45:
[----:B-1----:R1:W2:Y:S02]  /*2880*/  SYNCS.PHASECHK.TRANS64.TRYWAIT P0, [R0+URZ+0x80], R3 ;  /* 0x00008003000075a7 */ /* 0x0022a400080011ff */
[----:B--2---:R-:W-:Y:S05]  /*2890*/  @!P0 NANOSLEEP.SYNCS 0x989680 ;  /* 0x009896800000895d */ /* 0x004fea0003900000 */
[----:B------:R-:W2:Y:S02]  /*28a0*/  @!P0 SYNCS.PHASECHK.TRANS64 P0, [R0+URZ+0x80], R3 ;  /* 0x00008003000085a7 */ /* 0x000ea400080010ff */
[----:B--2---:R-:W-:Y:S05]  /*28b0*/  @P0 EXIT ;  /* 0x000000000000094d */ /* 0x004fea0003800000 */
[----:B------:R-:W-:Y:S05]  /*28c0*/  BRA `(.L_x_45) ;  /* 0xfffffffc00ec7947 */ /* 0x000fea000383ffff */
.L_x_38:
[----:B------:R-:W-:-:S09]  /*28d0*/  UISETP.NE.AND UP1, UPT, UR8, URZ, UPT ;  /* 0x000000ff0800728c */ /* 0x000fd2000bf25270 */
[----:B------:R-:W-:Y:S05]  /*28e0*/  BRA.U UP1, `(.L_x_46) ;  /* 0x0000000d016c7547 */ /* 0x000fea000b800000 */
[----:B------:R-:W-:Y:S01]  /*28f0*/  UMOV UR4, 0x40 ;  /* 0x0000004000047882 */ /* 0x000fe20000000000 */
[----:B------:R-:W-:Y:S01]  /*2900*/  NOP ;  /* 0x0000000000007918 */ /* 0x000fe20000000000 */
[----:B------:R-:W-:Y:S01]  /*2910*/  ULEA UR4, UR37, UR4, 0x18 ;  /* 0x0000000425047291 */ /* 0x000fe2000f8ec0ff */
[----:B------:R-:W-:Y:S02]  /*2920*/  UMOV UR5, 0x400 ;  /* 0x0000040000057882 */ /* 0x000fe40000000000 */
[----:B------:R-:W-:-:S06]  /*2930*/  ULEA UR37, UR37, UR5, 0x18 ;  /* 0x0000000525257291 */ /* 0x000fcc000f8ec0ff */
[----:B------:R-:W1:Y:S02]  /*2940*/  LDS.U8 R0, [UR4+0x1c] ;  /* 0x00001c04ff007984 */ /* 0x000e640008000000 */
[----:B-1----:R-:W-:-:S13]  /*2950*/  ISETP.NE.AND P0, PT, R0, RZ, PT ;  /* 0x000000ff0000720c */ /* 0x002fda0003f05270 */
[----:B------:R-:W-:Y:S05]  /*2960*/  @P0 BRA `(.L_x_47) ;  /* 0x0000000000580947 */ /* 0x000fea0003800000 */
[----:B------:R-:W-:-:S13]  /*2970*/  ELECT P0, URZ, PT ;  /* 0x0000000000ff782f */ /* 0x000fda0003800000 */
[----:B------:R-:W-:Y:S05]  /*2980*/  @!P0 BRA `(.L_x_48) ;  /* 0x0000000000608947 */ /* 0x000fea0003800000 */
[----:B------:R-:W-:Y:S01]  /*2990*/  UMOV UR5, 0x10 ;  /* 0x0000001000057882 */ /* 0x000fe20000000000 */
[----:B------:R-:W-:Y:S01]  /*29a0*/  HFMA2 R0, -RZ, RZ, 0, 5.9604644775390625e-08 ;  /* 0x00000001ff007431 */ /* 0x000fe200000001ff */
[----:B------:R-:W-:-:S03]  /*29b0*/  MOV R2, 0xffff ;  /* 0x0000ffff00027802 */ /* 0x000fc60000000f00 */
[----:B------:R-:W-:Y:S04]  /*29c0*/  DEPBAR.LE SB1, 0x36 ;  /* 0x00009d800000791a */ /* 0x000fe80000000000 */
[----:B------:R-:W1:Y:S02]  /*29d0*/  UTCATOMSWS.FIND_AND_SET.ALIGN UP0, UR5, UR5 ;  /* 0x00000005000575e3 */ /* 0x000e640008000800 */
[----:B-1----:R-:W-:Y:S01]  /*29e0*/  MOV R3, UR5 ;  /* 0x0000000500037c02 */ /* 0x002fe20008000f00 */
[----:B------:R-:W-:Y:S06]  /*29f0*/  BRA.U UP0, `(.L_x_49) ;  /* 0x0000000100187547 */ /* 0x000fec000b800000 */
.L_x_50:
[----:B------:R-:W-:Y:S05]  /*2a00*/  NANOSLEEP 0x64 ;  /* 0x000000640000795d */ /* 0x000fea0003800000 */
[----:B------:R-:W-:-:S05]  /*2a10*/  UMOV UR5, 0x10 ;  /* 0x0000001000057882 */ /* 0x000fca0000000000 */
[----:B------:R-:W-:Y:S04]  /*2a20*/  DEPBAR.LE SB1, 0x36 ;  /* 0x00009d800000791a */ /* 0x000fe80000000000 */
[----:B------:R-:W1:Y:S02]  /*2a30*/  UTCATOMSWS.FIND_AND_SET.ALIGN UP0, UR5, UR5 ;  /* 0x00000005000575e3 */ /* 0x000e640008000800 */
[----:B-1----:R-:W-:Y:S01]  /*2a40*/  MOV R3, UR5 ;  /* 0x0000000500037c02 */ /* 0x002fe20008000f00 */
[----:B------:R-:W-:Y:S05]  /*2a50*/  BRA.U !UP0, `(.L_x_50) ;  /* 0xfffffffd08e87547 */ /* 0x000fea000b83ffff */
.L_x_49:
[-C--:B------:R-:W-:Y:S02]  /*2a60*/  SHF.L.U32 R2, R2, R3.reuse, RZ ;  /* 0x0000000302027219 */ /* 0x080fe400000006ff */
[----:B------:R-:W-:Y:S01]  /*2a70*/  SHF.L.U32 R0, R0, R3, RZ ;  /* 0x0000000300007219 */ /* 0x000fe200000006ff */
[----:B------:R-:W-:Y:S02]  /*2a80*/  IMAD.SHL.U32 R3, R3, 0x20, RZ ;  /* 0x0000002003037824 */ /* 0x000fe400078e00ff */
[----:B------:R1:W-:Y:S04]  /*2a90*/  ATOMS.OR RZ, [UR4+0x14], R2 ;  /* 0x00001402ffff798c */ /* 0x0003e8000b000004 */
[----:B------:R1:W-:Y:S04]  /*2aa0*/  ATOMS.OR RZ, [UR4+0x18], R0 ;  /* 0x00001800ffff798c */ /* 0x0003e8000b000004 */
[----:B------:R1:W-:Y:S01]  /*2ab0*/  STS [UR37+0x100], R3 ;  /* 0x00010003ff007988 */ /* 0x0003e20008000825 */
[----:B------:R-:W-:Y:S05]  /*2ac0*/  BRA `(.L_x_48) ;  /* 0x0000000000107947 */ /* 0x000fea0003800000 */
.L_x_47:
[----:B------:R-:W-:Y:S02]  /*2ad0*/  MOV R0, 0xffffffff ;  /* 0xffffffff00007802 */ /* 0x000fe40000000f00 */
[----:B------:R-:W-:-:S03]  /*2ae0*/  MOV R2, 0x2b10 ;  /* 0x00002b1000027802 */ /* 0x000fc60000000f00 */
[----:B------:R1:W-:Y:S04]  /*2af0*/  STS [UR37+0x100], R0 ;  /* 0x00010000ff007988 */ /* 0x0003e80008000825 */
[----:B-1-3-5:R-:W-:Y:S05]  /*2b00*/  CALL.REL.NOINC `($__internal_1_$__cuda_sm10x_tcgen05_guardrail_trap_phase_invalid_during_alloc) ;  /* 0x0000008c006c7944 */ /* 0x02afea0003c00000 */
.L_x_48:
[----:B------:R-:W-:Y:S05]  /*2b10*/  WARPSYNC.ALL ;  /* 0x0000000000007948 */ /* 0x000fea0003800000 */
[----:B------:R-:W2:Y:S01]  /*2b20*/  S2UR UR5, SR_CgaCtaId ;  /* 0x00000000000579c3 */ /* 0x000ea20000008800 */
[----:B------:R-:W-:Y:S01]  /*2b30*/  UMOV UR4, 0x400 ;  /* 0x0000040000047882 */ /* 0x000fe20000000000 */
[----:B------:R-:W-:-:S06]  /*2b40*/  NOP ;  /* 0x0000000000007918 */ /* 0x000fcc0000000000 */
[----:B------:R-:W-:Y:S06]  /*2b50*/  BAR.ARV 0x6, 0xa0 ;  /* 0x0182800000007b1d */ /* 0x000fec0000002000 */
[----:B------:R-:W4:Y:S01]  /*2b60*/  LDCU UR7, c[0x0][0x38c] ;  /* 0x00007180ff0777ac */ /* 0x000f220008000800 */
[----:B------:R-:W-:Y:S01]  /*2b70*/  IMAD.MOV.U32 R11, RZ, RZ, 0x1 ;  /* 0x00000001ff0b7424 */ /* 0x000fe200078e00ff */
[----:B------:R-:W-:Y:S01]  /*2b80*/  CS2R R8, SRZ ;  /* 0x0000000000087805 */ /* 0x000fe2000001ff00 */
[----:B------:R-:W-:Y:S01]  /*2b90*/  IMAD.MOV.U32 R10, RZ, RZ, RZ ;  /* 0x000000ffff0a7224 */ /* 0x000fe200078e00ff */
[----:B------:R-:W3:Y:S01]  /*2ba0*/  LDCU UR6, c[0x0][0x38c] ;  /* 0x00007180ff0677ac */ /* 0x000ee20008000800 */
[----:B------:R-:W-:Y:S01]  /*2bb0*/  UMOV UR15, URZ ;  /* 0x000000ff000f7c82 */ /* 0x000fe20008000000 */
[----:B------:R-:W-:Y:S01]  /*2bc0*/  UMOV UR14, URZ ;  /* 0x000000ff000e7c82 */ /* 0x000fe20008000000 */
[----:B--2---:R-:W-:Y:S01]  /*2bd0*/  ULEA UR5, UR5, UR4, 0x18 ;  /* 0x0000000405057291 */ /* 0x004fe2000f8ec0ff */
[----:B------:R-:W-:Y:S01]  /*2be0*/  UMOV UR24, 0x0 ;  /* 0x0000000000187882 */ /* 0x000fe20000000000 */
[----:B------:R-:W-:-:S02]  /*2bf0*/  UMOV UR25, 0x8400490 ;  /* 0x0840049000197882 */ /* 0x000fc40000000000 */
[----:B------:R-:W-:Y:S02]  /*2c00*/  UIADD3 UR10, UPT, UPT, UR5, 0xc400, URZ ;  /* 0x0000c400050a7890 */ /* 0x000fe4000fffe0ff */
[----:B------:R-:W-:Y:S02]  /*2c10*/  UIADD3 UR11, UPT, UPT, UR5, 0x14400, URZ ;  /* 0x00014400050b7890 */ /* 0x000fe4000fffe0ff */
[----:B----4-:R-:W-:Y:S01]  /*2c20*/  UIADD3 UR7, UPT, UPT, UR7, 0x7f, URZ ;  /* 0x0000007f07077890 */ /* 0x010fe2000fffe0ff */
[----:B-1----:R-:W1:Y:S01]  /*2c30*/  LDS R0, [UR5+0x100] ;  /* 0x00010005ff007984 */ /* 0x002e620008000800 */
[----:B------:R-:W-:Y:S02]  /*2c40*/  USHF.R.U32.HI UR10, URZ, 0x4, UR10 ;  /* 0x00000004ff0a7899 */ /* 0x000fe4000801160a */
[----:B------:R-:W-:Y:S02]  /*2c50*/  USHF.R.S32.HI UR4, URZ, 0x1f, UR7 ;  /* 0x0000001fff047899 */ /* 0x000fe40008011407 */
[----:B------:R-:W-:-:S02]  /*2c60*/  USHF.R.U32.HI UR11, URZ, 0x4, UR11 ;  /* 0x00000004ff0b7899 */ /* 0x000fc4000801160b */
[----:B------:R-:W-:Y:S02]  /*2c70*/  ULEA.HI UR4, UR4, UR7, URZ, 0x7 ;  /* 0x0000000704047291 */ /* 0x000fe4000f8f38ff */
[----:B------:R-:W-:Y:S02]  /*2c80*/  ULOP3.LUT UR10, UR10, 0x3fff, URZ, 0xc0, !UPT ;  /* 0x00003fff0a0a7892 */ /* 0x000fe4000f8ec0ff */
[----:B------:R-:W-:Y:S02]  /*2c90*/  USHF.R.S32.HI UR4, URZ, 0x7, UR4 ;  /* 0x00000007ff047899 */ /* 0x000fe40008011404 */
[----:B------:R-:W-:Y:S02]  /*2ca0*/  ULOP3.LUT UR11, UR11, 0x3fff, URZ, 0xc0, !UPT ;  /* 0x00003fff0b0b7892 */ /* 0x000fe4000f8ec0ff */
[----:B------:R-:W-:Y:S01]  /*2cb0*/  UISETP.LT.AND UP0, UPT, UR4, 0x1, UPT ;  /* 0x000000010400788c */ /* 0x000fe2000bf01270 */
[----:B------:R-:W-:Y:S01]  /*2cc0*/  UMOV UR22, 0x0 ;  /* 0x0000000000167882 */ /* 0x000fe20000000000 */
[----:B------:R-:W-:-:S02]  /*2cd0*/  UMOV UR23, 0x8400490 ;  /* 0x0840049000177882 */ /* 0x000fc40000000000 */
[----:B------:R-:W-:Y:S02]  /*2ce0*/  USEL UR9, UR4, 0x1, !UP0 ;  /* 0x0000000104097887 */ /* 0x000fe4000c000000 */
[----:B------:R-:W-:Y:S02]  /*2cf0*/  ULOP3.LUT UR10, UR10, 0x10000, URZ, 0xfc, !UPT ;  /* 0x000100000a0a7892 */ /* 0x000fe4000f8efcff */
[----:B------:R-:W-:Y:S02]  /*2d00*/  ULOP3.LUT UR11, UR11, 0x10000, URZ, 0xfc, !UPT ;  /* 0x000100000b0b7892 */ /* 0x000fe4000f8efcff */
[----:B------:R-:W-:Y:S02]  /*2d10*/  UIADD3 UR9, UPT, UPT, -UR9, URZ, URZ ;  /* 0x000000ff09097290 */ /* 0x000fe4000fffe1ff */
[----:B---3--:R-:W-:Y:S01]  /*2d20*/  UISETP.GE.AND UP3, UPT, UR6, 0x1, UPT ;  /* 0x000000010600788c */ /* 0x008fe2000bf66270 */
[----:B------:R-:W-:Y:S01]  /*2d30*/  UMOV UR20, 0x0 ;  /* 0x0000000000147882 */ /* 0x000fe20000000000 */
[----:B------:R-:W-:Y:S01]  /*2d40*/  UMOV UR21, 0x8400490 ;  /* 0x0840049000157882 */ /* 0x000fe20000000000 */
[----:B------:R-:W-:Y:S01]  /*2d50*/  UMOV UR18, 0x0 ;  /* 0x0000000000127882 */ /* 0x000fe20000000000 */
[----:B------:R-:W-:Y:S01]  /*2d60*/  UMOV UR19, 0x8400490 ;  /* 0x0840049000137882 */ /* 0x000fe20000000000 */
[----:B-1----:R-:W-:-:S15]  /*2d70*/  R2UR UR16, R0 ;  /* 0x00000000001072ca */ /* 0x002fde00000e0000 */
.L_x_57:
[----:B------:R-:W-:Y:S02]  /*2d80*/  LEA R0, R10, UR5, 0x3 ;  /* 0x000000050a007c11 */ /* 0x000fe4000f8e18ff */
[----:B------:R-:W-:Y:S02]  /*2d90*/  SHF.L.U32 R5, R9, 0x1f, RZ ;  /* 0x0000001f09057819 */ /* 0x000fe400000006ff */
[----:B------:R-:W-:Y:S01]  /*2da0*/  PLOP3.LUT P0, PT, PT, PT, UP3, 0x80, 0x8 ;  /* 0x000000000008781c */ /* 0x000fe20003f0f038 */
[----:B------:R-:W-:Y:S01]  /*2db0*/  VIADD R3, R0, 0x80 ;  /* 0x0000008000037836 */ /* 0x000fe20000000000 */
[----:B-1----:R-:W1:Y:S02]  /*2dc0*/  SYNCS.PHASECHK.TRANS64.TRYWAIT P1, [R0+URZ+0x70], R5 ;  /* 0x00007005000075a7 */ /* 0x002e6400080211ff */
[----:B-1-3--:R-:W-:Y:S09]  /*2dd0*/  @!P1 BRA `(.L_x_51) ;  /* 0x0000008000ec9947 */ /* 0x00aff20003800000 */
.L_x_135:
[----:B------:R-:W-:Y:S01]  /*2de0*/  LEA R4, R10, UR5, 0x4 ;  /* 0x000000050a047c11 */ /* 0x000fe2000f8e20ff */
[----:B------:R-:W-:Y:S01]  /*2df0*/  @UP3 ULEA UR6, UR14, UR5, 0x3 ;  /* 0x000000050e063291 */ /* 0x000fe2000f8e18ff */
[----:B------:R-:W-:Y:S01]  /*2e00*/  PLOP3.LUT P2, PT, PT, PT, PT, 0x80, 0x8 ;  /* 0x000000000008781c */ /* 0x000fe20003f4f070 */
[----:B------:R-:W-:Y:S01]  /*2e10*/  ULEA UR7, UR15, UR5, 0x3 ;  /* 0x000000050f077291 */ /* 0x000fe2000f8e18ff */
[----:B------:R-:W-:Y:S01]  /*2e20*/  PRMT R3, RZ, 0x654, R3 ;  /* 0x00000654ff037816 */ /* 0x000fe20000000003 */
[----:B------:R-:W-:Y:S01]  /*2e30*/  ULEA UR8, UR15, UR16, 0x8 ;  /* 0x000000100f087291 */ /* 0x000fe2000f8e40ff */
[----:B-1----:R-:W1:Y:S01]  /*2e40*/  LDS.128 R4, [R4+0xe0] ;  /* 0x0000e00004047984 */ /* 0x002e620000000c00 */
[----:B------:R-:W-:Y:S02]  /*2e50*/  @P0 SHF.L.U32 R2, R8, 0x1f, RZ ;  /* 0x0000001f08020819 */ /* 0x000fe400000006ff */
[----:B------:R-:W-:Y:S01]  /*2e60*/  SHF.L.U32 R0, R11, 0x1f, RZ ;  /* 0x0000001f0b007819 */ /* 0x000fe200000006ff */
[----:B------:R-:W-:Y:S01]  /*2e70*/  @!PT LDS RZ, [RZ] ;  /* 0x00000000fffff984 */ /* 0x000fe20000000800 */
[----:B------:R-:W-:Y:S01]  /*2e80*/  @!PT LDS RZ, [RZ] ;  /* 0x00000000fffff984 */ /* 0x000fe20000000800 */
[----:B------:R-:W-:Y:S01]  /*2e90*/  @!PT LDS RZ, [RZ] ;  /* 0x00000000fffff984 */ /* 0x000fe20000000800 */
[----:B------:R-:W-:Y:S01]  /*2ea0*/  @!PT LDS RZ, [RZ] ;  /* 0x00000000fffff984 */ /* 0x000fe20000000800 */
[----:B------:R2:W-:Y:S06]  /*2eb0*/  MEMBAR.ALL.CTA ;  /* 0x0000000000007992 */ /* 0x0005ec0000008000 */
[----:B--2---:R-:W2:Y:S02]  /*2ec0*/  FENCE.VIEW.ASYNC.S ;  /* 0x00000000000073c6 */ /* 0x004ea40000000000 */
[----:B--2---:R2:W-:Y:S01]  /*2ed0*/  SYNCS.ARRIVE.TRANS64.RED.A1T0 RZ, [R3+URZ], RZ ;  /* 0x000000ff03ff79a7 */ /* 0x0045e200081004ff */
[----:B------:R2:W3:Y:S01]  /*2ee0*/  @P0 SYNCS.PHASECHK.TRANS64.TRYWAIT P2, [UR6], R2 ;  /* 0x00000002ff0005a7 */ /* 0x0004e20008041106 */
[----:B-1----:R-:W-:Y:S01]  /*2ef0*/  LOP3.LUT P1, RZ, R6, 0x1, RZ, 0xc0, !PT ;  /* 0x0000000106ff7812 */ /* 0x002fe2000782c0ff */
[----:B------:R-:W1:Y:S02]  /*2f00*/  SYNCS.PHASECHK.TRANS64.TRYWAIT P0, [UR7+0xa0], R0 ;  /* 0x0000a000ff0075a7 */ /* 0x000e640008001107 */
[----:B-123--:R-:W-:Y:S10]  /*2f10*/  @!P0 BRA `(.L_x_52) ;  /* 0x0000008000b08947 */ /* 0x00eff40003800000 */
.L_x_137:
[----:B------:R-:W-:Y:S01]  /*2f20*/  IADD3 R10, PT, PT, R10, 0x1, RZ ;  /* 0x000000010a0a7810 */ /* 0x000fe20007ffe0ff */
[----:B------:R-:W-:Y:S06]  /*2f30*/  BRA.U !UP3, `(.L_x_53) ;  /* 0x000000010bc07547 */ /* 0x000fec000b800000 */
[----:B------:R-:W-:Y:S01]  /*2f40*/  UPLOP3.LUT UP4, UPT, UPT, UPT, UPT, 0x40, 0x4 ;  /* 0x000000000004789c */ /* 0x000fe20003f8e870 */
[----:B------:R-:W-:Y:S01]  /*2f50*/  UMOV UR13, UR9 ;  /* 0x00000009000d7c82 */ /* 0x000fe20008000000 */
[----:B------:R-:W-:Y:S01]  /*2f60*/  UMOV UR12, UR4 ;  /* 0x00000004000c7c82 */ /* 0x000fe20008000000 */
[----:B------:R-:W-:-:S08]  /*2f70*/  UMOV UR17, UR14 ;  /* 0x0000000e00117c82 */ /* 0x000fd00008000000 */
.L_x_56:
[----:B------:R-:W-:Y:S02]  /*2f80*/  UIADD3 UR13, UPT, UPT, UR13, 0x1, URZ ;  /* 0x000000010d0d7890 */ /* 0x000fe4000fffe0ff */
[----:B--2---:R-:W-:Y:S02]  /*2f90*/  ULEA UR6, UR17, UR5, 0x3 ;  /* 0x0000000511067291 */ /* 0x004fe4000f8e18ff */
[----:B------:R-:W-:Y:S01]  /*2fa0*/  UISETP.NE.AND UP0, UPT, UR13, URZ, UPT ;  /* 0x000000ff0d00728c */ /* 0x000fe2000bf05270 */
[----:B---3--:R-:W-:Y:S10]  /*2fb0*/  @P2 BRA `(.L_x_54) ;  /* 0x00000000000c2947 */ /* 0x008ff40003800000 */
[----:B-1----:R-:W-:Y:S04]  /*2fc0*/  SHF.L.U32 R3, R8, 0x1f, RZ ;  /* 0x0000001f08037819 */ /* 0x002fe800000006ff */
[----:B------:R-:W1:Y:S02]  /*2fd0*/  SYNCS.PHASECHK.TRANS64.TRYWAIT P0, [UR6], R3 ;  /* 0x00000003ff0075a7 */ /* 0x000e640008001106 */
[----:B-1----:R-:W-:Y:S05]  /*2fe0*/  @!P0 BRA `(.L_x_55) ;  /* 0x0000008000948947 */ /* 0x002fea0003800000 */
.L_x_54:
[----:B------:R-:W-:Y:S01]  /*2ff0*/  UISETP.NE.AND UP1, UPT, UR12, 0x1, UPT ;  /* 0x000000010c00788c */ /* 0x000fe2000bf25270 */
[----:B------:R-:W-:Y:S01]  /*3000*/  PLOP3.LUT P2, PT, PT, PT, PT, 0x80, 0x8 ;  /* 0x000000000008781c */ /* 0x000fe20003f4f070 */
[----:B------:R-:W-:Y:S02]  /*3010*/  UIADD3 UR14, UPT, UPT, UR17, 0x1, URZ ;  /* 0x00000001110e7890 */ /* 0x000fe4000fffe0ff */
[----:B------:R-:W-:Y:S02]  /*3020*/  ULEA UR28, UR17, UR11, 0xb ;  /* 0x0000000b111c7291 */ /* 0x000fe4000f8e58ff */
[----:B------:R-:W-:Y:S01]  /*3030*/  UISETP.NE.AND UP2, UPT, UR14, 0x2, UPT ;  /* 0x000000020e00788c */ /* 0x000fe2000bf45270 */
[----:B------:R-:W-:Y:S01]  /*3040*/  PLOP3.LUT P0, PT, PT, PT, UP1, 0x80, 0x8 ;  /* 0x000000000008781c */ /* 0x000fe20003f0f018 */
[----:B------:R-:W-:Y:S02]  /*3050*/  UIADD3 UR40, UPT, UPT, UR28, 0x2, URZ ;  /* 0x000000021c287890 */ /* 0x000fe4000fffe0ff */
[----:B------:R-:W-:Y:S02]  /*3060*/  USEL UR27, URZ, 0x1, UP2 ;  /* 0x00000001ff1b7887 */ /* 0x000fe40009000000 */
[----:B------:R-:W-:Y:S02]  /*3070*/  USEL UR14, UR14, URZ, UP2 ;  /* 0x000000ff0e0e7287 */ /* 0x000fe40009000000 */
[----:B------:R-:W-:Y:S02]  /*3080*/  UIADD3 UR36, UPT, UPT, UR28, 0x4, URZ ;  /* 0x000000041c247890 */ /* 0x000fe4000fffe0ff */
[----:B------:R-:W-:Y:S01]  /*3090*/  @UP1 ULEA UR26, UR14, UR5, 0x3 ;  /* 0x000000050e1a1291 */ /* 0x000fe2000f8e18ff */
[----:B------:R-:W-:Y:S01]  /*30a0*/  LOP3.LUT R8, R8, UR27, RZ, 0x3c, !PT ;  /* 0x0000001b08087c12 */ /* 0x000fe2000f8e3cff */
[----:B------:R-:W-:Y:S02]  /*30b0*/  UIADD3 UR32, UPT, UPT, UR28, 0x6, URZ ;  /* 0x000000061c207890 */ /* 0x000fe4000fffe0ff */
[----:B------:R-:W-:Y:S01]  /*30c0*/  UIADD3 UR6, UPT, UPT, UR6, 0x10, URZ ;  /* 0x0000001006067890 */ /* 0x000fe2000fffe0ff */
[----:B-1----:R-:W-:Y:S01]  /*30d0*/  @P0 SHF.L.U32 R0, R8, 0x1f, RZ ;  /* 0x0000001f08000819 */ /* 0x002fe200000006ff */
[----:B------:R-:W-:Y:S01]  /*30e0*/  UIADD3 UR12, UPT, UPT, UR12, -0x1, URZ ;  /* 0xffffffff0c0c7890 */ /* 0x000fe2000fffe0ff */
[----:B------:R-:W-:Y:S02]  /*30f0*/  UMOV UR29, 0x40004040 ;  /* 0x40004040001d7882 */ /* 0x000fe40000000000 */
[----:B------:R2:W3:Y:S01]  /*3100*/  @P0 SYNCS.PHASECHK.TRANS64.TRYWAIT P2, [UR26], R0 ;  /* 0x00000000ff0005a7 */ /* 0x0004e2000804111a */
[----:B------:R-:W-:Y:S01]  /*3110*/  ULEA UR26, UR17, UR10, 0xa ;  /* 0x0000000a111a7291 */ /* 0x000fe2000f8e50ff */
[----:B------:R-:W-:Y:S01]  /*3120*/  UMOV UR27, 0x40004040 ;  /* 0x40004040001b7882 */ /* 0x000fe20000000000 */
[----:B------:R-:W-:Y:S02]  /*3130*/  UMOV UR41, 0x40004040 ;  /* 0x4000404000297882 */ /* 0x000fe40000000000 */
[----:B------:R-:W-:Y:S02]  /*3140*/  UIADD3 UR38, UPT, UPT, UR26, 0x2, URZ ;  /* 0x000000021a267890 */ /* 0x000fe4000fffe0ff */
[----:B------:R-:W-:Y:S02]  /*3150*/  UIADD3 UR34, UPT, UPT, UR26, 0x4, URZ ;  /* 0x000000041a227890 */ /* 0x000fe4000fffe0ff */
[----:B------:R-:W-:Y:S01]  /*3160*/  UIADD3 UR30, UPT, UPT, UR26, 0x6, URZ ;  /* 0x000000061a1e7890 */ /* 0x000fe2000fffe0ff */
[----:B------:R2:W-:Y:S01]  /*3170*/  UTCQMMA gdesc[UR26], gdesc[UR28], tmem[UR8], tmem[UR24], idesc[UR25], UP4 ;  /* 0x00ff181c1a0075ea */ /* 0x0005e2000a000308 */
[----:B------:R-:W-:Y:S01]  /*3180*/  UPLOP3.LUT UP4, UPT, UPT, UPT, UPT, 0x80, 0x8 ;  /* 0x000000000008789c */ /* 0x000fe20003f8f070 */
[----:B------:R-:W-:Y:S01]  /*3190*/  UMOV UR39, 0x40004040 ;  /* 0x4000404000277882 */ /* 0x000fe20000000000 */
[----:B------:R-:W-:Y:S01]  /*31a0*/  UMOV UR37, 0x40004040 ;  /* 0x4000404000257882 */ /* 0x000fe20000000000 */
[----:B------:R2:W-:Y:S01]  /*31b0*/  UTCQMMA gdesc[UR38], gdesc[UR40], tmem[UR8], tmem[UR22], idesc[UR23], UPT ;  /* 0x00ff1628260075ea */ /* 0x0005e2000b800308 */
[----:B------:R-:W-:Y:S01]  /*31c0*/  UMOV UR35, 0x40004040 ;  /* 0x4000404000237882 */ /* 0x000fe20000000000 */
[----:B------:R-:W-:Y:S01]  /*31d0*/  UMOV UR33, 0x40004040 ;  /* 0x4000404000217882 */ /* 0x000fe20000000000 */
[----:B------:R-:W-:Y:S01]  /*31e0*/  UMOV UR31, 0x40004040 ;  /* 0x40004040001f7882 */ /* 0x000fe20000000000 */
[----:B------:R2:W-:Y:S01]  /*31f0*/  UTCQMMA gdesc[UR34], gdesc[UR36], tmem[UR8], tmem[UR20], idesc[UR21], UPT ;  /* 0x00ff1424220075ea */ /* 0x0005e2000b800308 */
[----:B------:R2:W-:Y:S01]  /*3200*/  UTCQMMA gdesc[UR30], gdesc[UR32], tmem[UR8], tmem[UR18], idesc[UR19], UPT ;  /* 0x00ff12201e0075ea */ /* 0x0005e2000b800308 */
[----:B------:R2:W-:Y:S01]  /*3210*/  UTCBAR [UR6], URZ ;  /* 0x000000ff060073e9 */ /* 0x0005e200080000ff */
[----:B------:R-:W-:Y:S01]  /*3220*/  UMOV UR17, UR14 ;  /* 0x0000000e00117c82 */ /* 0x000fe20008000000 */
[----:B------:R-:W-:Y:S05]  /*3230*/  BRA.U UP0, `(.L_x_56) ;  /* 0xfffffffd00507547 */ /* 0x000fea000b83ffff */
.L_x_53:
[----:B------:R-:W-:Y:S01]  /*3240*/  UIADD3 UR15, UPT, UPT, UR15, 0x1, URZ ;  /* 0x000000010f0f7890 */ /* 0x000fe2000fffe0ff */
[C---:B------:R-:W-:Y:S01]  /*3250*/  ISETP.NE.AND P0, PT, R10.reuse, 0x2, PT ;  /* 0x000000020a00780c */ /* 0x040fe20003f05270 */
[----:B------:R-:W-:Y:S02]  /*3260*/  UIADD3 UR7, UPT, UPT, UR7, 0x90, URZ ;  /* 0x0000009007077890 */ /* 0x000fe4000fffe0ff */
[----:B------:R-:W-:Y:S01]  /*3270*/  UISETP.NE.AND UP0, UPT, UR15, 0x2, UPT ;  /* 0x000000020f00788c */ /* 0x000fe2000bf05270 */
[----:B-12---:R-:W-:Y:S02]  /*3280*/  SEL R0, RZ, 0x1, P0 ;  /* 0x00000001ff007807 */ /* 0x006fe40000000000 */
[----:B------:R-:W-:Y:S01]  /*3290*/  SEL R10, R10, RZ, P0 ;  /* 0x000000ff0a0a7207 */ /* 0x000fe20000000000 */
[----:B------:R-:W-:Y:S01]  /*32a0*/  USEL UR6, URZ, 0x1, UP0 ;  /* 0x00000001ff067887 */ /* 0x000fe20008000000 */
[----:B------:R-:W-:Y:S01]  /*32b0*/  LOP3.LUT R9, R9, R0, RZ, 0x3c, !PT ;  /* 0x0000000009097212 */ /* 0x000fe200078e3cff */
[----:B------:R-:W-:Y:S01]  /*32c0*/  USEL UR15, UR15, URZ, UP0 ;  /* 0x000000ff0f0f7287 */ /* 0x000fe20008000000 */
[----:B------:R1:W-:Y:S03]  /*32d0*/  UTCBAR [UR7], URZ ;  /* 0x000000ff070073e9 */ /* 0x0003e600080000ff */
[----:B------:R-:W-:Y:S01]  /*32e0*/  LOP3.LUT R11, R11, UR6, RZ, 0x3c, !PT ;  /* 0x000000060b0b7c12 */ /* 0x000fe2000f8e3cff */
[----:B------:R-:W-:Y:S07]  /*32f0*/  @P1 BRA `(.L_x_57) ;  /* 0xfffffff800a01947 */ /* 0x000fee000383ffff */
[----:B------:R-:W2:Y:S01]  /*3300*/  S2UR UR4, SR_CgaCtaId ;  /* 0x00000000000479c3 */ /* 0x000ea20000008800 */
[----:B------:R-:W-:Y:S01]  /*3310*/  ELECT P0, URZ, PT ;  /* 0x0000000000ff782f */ /* 0x000fe20003800000 */
[----:B------:R-:W-:Y:S01]  /*3320*/  IMAD.MOV.U32 R0, RZ, RZ, 0x1 ;  /* 0x00000001ff007424 */ /* 0x000fe200078e00ff */
[----:B------:R-:W-:Y:S01]  /*3330*/  UIADD3 UR5, UPT, UPT, UR5, 0xa0, URZ ;  /* 0x000000a005057890 */ /* 0x000fe2000fffe0ff */
[----:B------:R-:W-:Y:S01]  /*3340*/  SHF.L.U32 R3, R11, 0x1f, RZ ;  /* 0x0000001f0b037819 */ /* 0x000fe200000006ff */
[----:B------:R-:W-:-:S03]  /*3350*/  UMOV UR6, 0x40 ;  /* 0x0000004000067882 */ /* 0x000fc60000000000 */
[----:B------:R-:W-:Y:S01]  /*3360*/  UVIRTCOUNT.DEALLOC.SMPOOL 0x80 ;  /* 0x000000800000784c */ /* 0x000fe20000000000 */
[----:B--2---:R-:W-:Y:S02]  /*3370*/  ULEA UR4, UR4, UR6, 0x18 ;  /* 0x0000000604047291 */ /* 0x004fe4000f8ec0ff */
[----:B------:R-:W-:-:S07]  /*3380*/  ULEA UR6, UR15, UR5, 0x3 ;  /* 0x000000050f067291 */ /* 0x000fce000f8e18ff */
[----:B------:R2:W-:Y:S02]  /*3390*/  @P0 STS.U8 [UR4+0x1c], R0 ;  /* 0x00001c00ff000988 */ /* 0x0005e40008000004 */
[----:B------:R-:W4:Y:S02]  /*33a0*/  SYNCS.PHASECHK.TRANS64.TRYWAIT P0, [UR6], R3 ;  /* 0x00000003ff0075a7 */ /* 0x000f240008001106 */
[----:B--2-4-:R-:W-:Y:S05]  /*33b0*/  @!P0 BRA `(.L_x_58) ;  /* 0x0000007c00b88947 */ /* 0x014fea0003800000 */
.L_x_140:
[----:B-1----:R-:W-:-:S04]  /*33c0*/  UIADD3 UR7, UPT, UPT, UR15, 0x1, URZ ;  /* 0x000000010f077890 */ /* 0x002fc8000fffe0ff */
[----:B------:R-:W-:-:S04]  /*33d0*/  UISETP.NE.AND UP0, UPT, UR7, 0x2, UPT ;  /* 0x000000020700788c */ /* 0x000fc8000bf05270 */
[----:B------:R-:W-:Y:S02]  /*33e0*/  USEL UR6, URZ, 0x1, UP0 ;  /* 0x00000001ff067887 */ /* 0x000fe40008000000 */
[----:B------:R-:W-:-:S04]  /*33f0*/  USEL UR7, UR7, URZ, UP0 ;  /* 0x000000ff07077287 */ /* 0x000fc80008000000 */
[----:B------:R-:W-:Y:S01]  /*3400*/  ULEA UR7, UR7, UR5, 0x3 ;  /* 0x0000000507077291 */ /* 0x000fe2000f8e18ff */
[----:B--2---:R-:W-:-:S04]  /*3410*/  LOP3.LUT R3, R11, UR6, RZ, 0x3c, !PT ;  /* 0x000000060b037c12 */ /* 0x004fc8000f8e3cff */
[----:B------:R-:W-:-:S04]  /*3420*/  SHF.L.U32 R3, R3, 0x1f, RZ ;  /* 0x0000001f03037819 */ /* 0x000fc800000006ff */
[----:B------:R-:W1:Y:S02]  /*3430*/  SYNCS.PHASECHK.TRANS64.TRYWAIT P0, [UR7], R3 ;  /* 0x00000003ff0075a7 */ /* 0x000e640008001107 */
[----:B-1----:R-:W-:Y:S05]  /*3440*/  @!P0 BRA `(.L_x_59) ;  /* 0x0000007c00ac8947 */ /* 0x002fea0003800000 */
.L_x_142:
[----:B------:R-:W-:Y:S01]  /*3450*/  NOP ;  /* 0x0000000000007918 */ /* 0x000fe20000000000 */
[----:B-1----:R-:W1:Y:S01]  /*3460*/  LDS R0, [UR4+0x14] ;  /* 0x00001404ff007984 */ /* 0x002e620008000800 */
[----:B------:R-:W-:Y:S01]  /*3470*/  ULOP3.LUT UR6, UR16, 0xffff, URZ, 0xc0, !UPT ;  /* 0x0000ffff10067892 */ /* 0x000fe2000f8ec0ff */
[----:B------:R-:W-:Y:S01]  /*3480*/  UMOV UR8, 0xffff ;  /* 0x0000ffff00087882 */ /* 0x000fe20000000000 */
[----:B------:R-:W-:Y:S02]  /*3490*/  UMOV UR5, 0x1 ;  /* 0x0000000100057882 */ /* 0x000fe40000000000 */
[----:B------:R-:W-:-:S04]  /*34a0*/  USHF.R.U32.HI UR6, URZ, 0x5, UR6 ;  /* 0x00000005ff067899 */ /* 0x000fc80008011606 */
[----:B------:R-:W-:Y:S02]  /*34b0*/  USHF.L.U32 UR8, UR8, UR6, URZ ;  /* 0x0000000608087299 */ /* 0x000fe400080006ff */
[----:B------:R-:W-:-:S04]  /*34c0*/  USHF.L.U32 UR5, UR5, UR6, URZ ;  /* 0x0000000605057299 */ /* 0x000fc800080006ff */
[----:B-1----:R-:W-:-:S04]  /*34d0*/  LOP3.LUT R0, R0, UR8, RZ, 0xc0, !PT ;  /* 0x0000000800007c12 */ /* 0x002fc8000f8ec0ff */
[----:B------:R-:W-:-:S13]  /*34e0*/  ISETP.NE.AND P0, PT, R0, UR8, PT ;  /* 0x0000000800007c0c */ /* 0x000fda000bf05270 */
[----:B------:R-:W-:Y:S05]  /*34f0*/  @P0 BRA `(.L_x_60) ;  /* 0x0000000000580947 */ /* 0x000fea0003800000 */
[----:B------:R-:W1:Y:S02]  /*3500*/  LDS R0, [UR4+0x18] ;  /* 0x00001804ff007984 */ /* 0x000e640008000800 */
[----:B-1----:R-:W-:-:S04]  /*3510*/  LOP3.LUT R0, R0, UR5, RZ, 0xc0, !PT ;  /* 0x0000000500007c12 */ /* 0x002fc8000f8ec0ff */
[----:B------:R-:W-:-:S13]  /*3520*/  ISETP.NE.AND P0, PT, R0, UR5, PT ;  /* 0x0000000500007c0c */ /* 0x000fda000bf05270 */
[----:B------:R-:W-:Y:S05]  /*3530*/  @P0 BRA `(.L_x_61) ;  /* 0x00000000003c0947 */ /* 0x000fea0003800000 */
[----:B------:R-:W1:Y:S01]  /*3540*/  S2R R2, SR_LANEID ;  /* 0x0000000000027919 */ /* 0x000e620000000000 */
[----:B------:R-:W-:Y:S01]  /*3550*/  ULOP3.LUT UR8, URZ, UR8, URZ, 0x33, !UPT ;  /* 0x00000008ff087292 */ /* 0x000fe2000f8e33ff */
[----:B------:R-:W-:Y:S01]  /*3560*/  LOP3.LUT R4, RZ, UR5, RZ, 0x33, !PT ;  /* 0x00000005ff047c12 */ /* 0x000fe2000f8e33ff */
[----:B------:R-:W-:Y:S02]  /*3570*/  VOTEU.ANY UR7, UPT, PT ;  /* 0x0000000000077886 */ /* 0x000fe400038e0100 */
[----:B------:R-:W-:Y:S01]  /*3580*/  UFLO.U32 UR7, UR7 ;  /* 0x00000007000772bd */ /* 0x000fe200080e0000 */
[----:B------:R-:W2:Y:S01]  /*3590*/  REDUX UR5, R4 ;  /* 0x00000000040573c4 */ /* 0x000ea20000000000 */
[----:B------:R-:W-:-:S06]  /*35a0*/  IMAD.U32 R0, RZ, RZ, UR8 ;  /* 0x00000008ff007e24 */ /* 0x000fcc000f8e00ff */
[----:B------:R4:W-:Y:S01]  /*35b0*/  UTCATOMSWS.AND URZ, UR8 ;  /* 0x0000000800ff79e3 */ /* 0x0009e20008000000 */
[----:B------:R-:W3:Y:S01]  /*35c0*/  REDUX UR6, R0 ;  /* 0x00000000000673c4 */ /* 0x000ee20000000000 */
[----:B-1----:R-:W-:Y:S01]  /*35d0*/  ISETP.EQ.U32.AND P0, PT, R2, UR7, PT ;  /* 0x0000000702007c0c */ /* 0x002fe2000bf02070 */
[----:B--2---:R-:W-:Y:S01]  /*35e0*/  IMAD.U32 R2, RZ, RZ, UR5 ;  /* 0x00000005ff027e24 */ /* 0x004fe2000f8e00ff */
[----:B---3--:R-:W-:-:S11]  /*35f0*/  MOV R3, UR6 ;  /* 0x0000000600037c02 */ /* 0x008fd60008000f00 */
[----:B------:R4:W-:Y:S04]  /*3600*/  @P0 ATOMS.AND RZ, [UR4+0x14], R3 ;  /* 0x00001403ffff098c */ /* 0x0009e8000a800004 */
[----:B------:R4:W-:Y:S01]  /*3610*/  @P0 ATOMS.AND RZ, [UR4+0x18], R2 ;  /* 0x00001802ffff098c */ /* 0x0009e2000a800004 */
[----:B------:R-:W-:Y:S05]  /*3620*/  BRA `(.L_x_62) ;  /* 0x0000000000147947 */ /* 0x000fea0003800000 */
.L_x_61:
[----:B------:R-:W-:Y:S02]  /*3630*/  MOV R2, 0x3650 ;  /* 0x0000365000027802 */ /* 0x000fe40000000f00 */
[----:B---3-5:R-:W-:Y:S05]  /*3640*/  CALL.REL.NOINC `($__internal_0_$__cuda_sm10x_tcgen05_guardrail_trap_col_being_dealloced_not_returned_by_alloc) ;  /* 0x0000008000907944 */ /* 0x028fea0003c00000 */
[----:B------:R-:W-:Y:S05]  /*3650*/  BRA `(.L_x_62) ;  /* 0x0000000000087947 */ /* 0x000fea0003800000 */
.L_x_60:
[----:B------:R-:W-:Y:S02]  /*3660*/  MOV R2, 0x3680 ;  /* 0x0000368000027802 */ /* 0x000fe40000000f00 */
[----:B---3-5:R-:W-:Y:S05]  /*3670*/  CALL.REL.NOINC `($__internal_2_$__cuda_sm10x_tcgen05_guardrail_trap_unallocated_columns_being_dealloced) ;  /* 0x00000080009c7944 */ /* 0x028fea0003c00000 */
.L_x_62:
[----:B------:R-:W-:Y:S01]  /*3680*/  NOP ;  /* 0x0000000000007918 */ /* 0x000fe20000000000 */
[----:B----4-:R-:W-:Y:S05]  /*3690*/  EXIT ;  /* 0x000000000000794d */ /* 0x010fea0003800000 */
.L_x_46:
[----:B------:R-:W-:-:S09]  /*36a0*/  UISETP.NE.OR UP2, UPT, UR8, 0x3, !UP2 ;  /* 0x000000030800788c */ /* 0x000fd2000d745670 */
[----:B------:R-:W-:Y:S05]  /*36b0*/  BRA.U UP2, `(.L_x_63) ;  /* 0x0000001102147547 */ /* 0x000fea000b800000 */
[----:B------:R-:W1:Y:S01]  /*36c0*/  LDC R0, c[0x0][0xb30] ;  /* 0x0002cc00ff007b82 */ /* 0x000e620000000800 */
[----:B------:R-:W2:Y:S01]  /*36d0*/  LDCU.64 UR8, c[0x0][0x888] ;  /* 0x00011100ff0877ac */ /* 0x000ea20008000a00 */
[----:B------:R-:W-:Y:S02]  /*36e0*/  HFMA2 R29, -RZ, RZ, 0, 0 ;  /* 0x00000000ff1d7431 */ /* 0x000fe400000001ff */
[----:B------:R-:W-:Y:S01]  /*36f0*/  IMAD.MOV.U32 R31, RZ, RZ, 0x1 ;  /* 0x00000001ff1f7424 */ /* 0x000fe200078e00ff */
[----:B------:R-:W-:Y:S01]  /*3700*/  MOV R23, 0x2000 ;  /* 0x0000200000177802 */ /* 0x000fe20000000f00 */
[----:B------:R-:W4:Y:S01]  /*3710*/  LDCU.64 UR4, c[0x0][0x890] ;  /* 0x00011200ff0477ac */ /* 0x000f220008000a00 */
[----:B------:R-:W-:Y:S01]  /*3720*/  IMAD.MOV.U32 R30, RZ, RZ, RZ ;  /* 0x000000ffff1e7224 */ /* 0x000fe200078e00ff */
[----:B------:R-:W3:Y:S01]  /*3730*/  LDC R19, c[0x0][0x370] ;  /* 0x0000dc00ff137b82 */ /* 0x000ee20000000800 */
[----:B------:R-:W-:Y:S01]  /*3740*/  UMOV UR7, 0x400 ;  /* 0x0000040000077882 */ /* 0x000fe20000000000 */
[----:B------:R-:W-:-:S02]  /*3750*/  UPLOP3.LUT UP1, UPT, UPT, UPT, UPT, 0x40, 0x4 ;  /* 0x000000000004789c */ /* 0x000fc40003f2e870 */
[----:B------:R-:W-:-:S04]  /*3760*/  ULEA UR7, UR37, UR7, 0x18 ;  /* 0x0000000725077291 */ /* 0x000fc8000f8ec0ff */
[----:B------:R-:W3:Y:S01]  /*3770*/  LDC R2, c[0x0][0xb0c] ;  /* 0x0002c300ff027b82 */ /* 0x000ee20000000800 */
[----:B------:R-:W-:Y:S02]  /*3780*/  UIADD3 UR13, UPT, UPT, UR7, 0x38, URZ ;  /* 0x00000038070d7890 */ /* 0x000fe4000fffe0ff */
[----:B--2---:R-:W-:Y:S02]  /*3790*/  UISETP.NE.U32.AND UP2, UPT, UR8, URZ, UPT ;  /* 0x000000ff0800728c */ /* 0x004fe4000bf45070 */
[----:B------:R-:W-:Y:S02]  /*37a0*/  UIADD3 UR33, UPT, UPT, UR7, 0x20, URZ ;  /* 0x0000002007217890 */ /* 0x000fe4000fffe0ff */
[----:B----4-:R-:W-:Y:S01]  /*37b0*/  UISETP.NE.U32.AND UP3, UPT, UR4, URZ, UPT ;  /* 0x000000ff0400728c */ /* 0x010fe2000bf65070 */
[----:B------:R-:W2:Y:S01]  /*37c0*/  LDC R18, c[0x0][0xb20] ;  /* 0x0002c800ff127b82 */ /* 0x000ea20000000800 */
[----:B-1----:R-:W-:Y:S01]  /*37d0*/  ISETP.NE.AND P1, PT, R0, 0x1, PT ;  /* 0x000000010000780c */ /* 0x002fe20003f25270 */
[----:B------:R-:W-:-:S02]  /*37e0*/  UISETP.NE.AND.EX UP2, UPT, UR9, URZ, UPT, UP2 ;  /* 0x000000ff0900728c */ /* 0x000fc4000bf45320 */
[----:B------:R-:W-:Y:S02]  /*37f0*/  UIADD3 UR25, UPT, UPT, UR7, 0x28, URZ ;  /* 0x0000002807197890 */ /* 0x000fe4000fffe0ff */
[----:B------:R-:W-:Y:S02]  /*3800*/  UIADD3 UR17, UPT, UPT, UR7, 0x30, URZ ;  /* 0x0000003007117890 */ /* 0x000fe4000fffe0ff */
[----:B------:R-:W1:Y:S01]  /*3810*/  LDC.64 R32, c[0x0][0x348] ;  /* 0x0000d200ff207b82 */ /* 0x000e620000000a00 */
[----:B------:R-:W-:Y:S02]  /*3820*/  UPRMT UR13, UR37, 0x654, UR13 ;  /* 0x00000654250d7896 */ /* 0x000fe4000800000d */
[----:B------:R-:W-:-:S05]  /*3830*/  UISETP.NE.AND.EX UP3, UPT, UR5, URZ, UPT, UP3 ;  /* 0x000000ff0500728c */ /* 0x000fca000bf65330 */
[----:B------:R-:W4:Y:S08]  /*3840*/  LDC.64 R16, c[0x0][0xb10] ;  /* 0x0002c400ff107b82 */ /* 0x000f300000000a00 */
[----:B------:R-:W1:Y:S08]  /*3850*/  LDC.64 R6, c[0x0][0xb18] ;  /* 0x0002c600ff067b82 */ /* 0x000e700000000a00 */
[----:B------:R-:W1:Y:S08]  /*3860*/  LDC.64 R4, c[0x0][0xb28] ;  /* 0x0002ca00ff047b82 */ /* 0x000e700000000a00 */
[----:B--23--:R-:W1:Y:S02]  /*3870*/  LDC R22, c[0x0][0x374] ;  /* 0x0000dd00ff167b82 */ /* 0x00ce640000000800 */
.L_x_74:
[C---:B------:R-:W-:Y:S02]  /*3880*/  LEA R0, R30.reuse, UR7, 0x3 ;  /* 0x000000071e007c11 */ /* 0x040fe4000f8e18ff */
[----:B------:R-:W-:Y:S02]  /*3890*/  SHF.L.U32 R3, R29, 0x1f, RZ ;  /* 0x0000001f1d037819 */ /* 0x000fe400000006ff */
[----:B------:R-:W-:Y:S02]  /*38a0*/  LEA R24, R30, UR7, 0x4 ;  /* 0x000000071e187c11 */ /* 0x000fe4000f8e20ff */
[----:B--2---:R-:W2:Y:S02]  /*38b0*/  SYNCS.PHASECHK.TRANS64.TRYWAIT P0, [R0+URZ+0x70], R3 ;  /* 0x00007003000075a7 */ /* 0x004ea400080011ff */
[----:B--2---:R-:W-:Y:S05]  /*38c0*/  @!P0 BRA `(.L_x_64) ;  /* 0x0000007800a48947 */ /* 0x004fea0003800000 */
.L_x_143:
[----:B------:R-:W-:Y:S01]  /*38d0*/  ISETP.GE.AND P0, PT, R72, 0x1, PT ;  /* 0x000000014800780c */ /* 0x000fe20003f06270 */
[----:B------:R-:W3:Y:S01]  /*38e0*/  LDS.128 R24, [R24+0xe0] ;  /* 0x0000e00018187984 */ /* 0x000ee20000000c00 */
[----:B--2---:R-:W-:Y:S01]  /*38f0*/  VIADD R0, R0, 0x80 ;  /* 0x0000008000007836 */ /* 0x004fe20000000000 */
[----:B------:R-:W-:Y:S01]  /*3900*/  @!PT LDS RZ, [RZ] ;  /* 0x00000000fffff984 */ /* 0x000fe20000000800 */
[----:B------:R-:W-:Y:S01]  /*3910*/  @!PT LDS RZ, [RZ] ;  /* 0x00000000fffff984 */ /* 0x000fe20000000800 */
[----:B------:R-:W-:Y:S01]  /*3920*/  @!PT LDS RZ, [RZ] ;  /* 0x00000000fffff984 */ /* 0x000fe20000000800 */
[----:B------:R-:W-:Y:S01]  /*3930*/  @!PT LDS RZ, [RZ] ;  /* 0x00000000fffff984 */ /* 0x000fe20000000800 */
[----:B------:R2:W-:Y:S06]  /*3940*/  MEMBAR.ALL.CTA ;  /* 0x0000000000007992 */ /* 0x0005ec0000008000 */
[----:B--2---:R-:W2:Y:S01]  /*3950*/  FENCE.VIEW.ASYNC.S ;  /* 0x00000000000073c6 */ /* 0x004ea20000000000 */
[----:B------:R-:W-:Y:S04]  /*3960*/  PRMT R0, RZ, 0x654, R0 ;  /* 0x00000654ff007816 */ /* 0x000fe80000000000 */
[----:B--2---:R2:W-:Y:S01]  /*3970*/  SYNCS.ARRIVE.TRANS64.RED.A1T0 RZ, [R0+URZ], RZ ;  /* 0x000000ff00ff79a7 */ /* 0x0045e200081004ff */
[----:B---3--:R-:W-:Y:S11]  /*3980*/  LOP3.LUT P3, RZ, R26, 0x1, RZ, 0xc0, !PT ;  /* 0x000000011aff7812 */ /* 0x008ff6000786c0ff */
[----:B------:R-:W-:Y:S02]  /*3990*/  @!UPT UIADD3 URZ, UPT, UPT, URZ, URZ, URZ ;  /* 0x000000fffffff290 */ /* 0x000fe4000fffe0ff */
[----:B------:R-:W-:Y:S02]  /*39a0*/  @P3 MOV R13, R24 ;  /* 0x00000018000d3202 */ /* 0x000fe40000000f00 */
[----:B------:R-:W-:Y:S01]  /*39b0*/  @P3 LOP3.LUT R8, R25, 0xffff, RZ, 0xc0, !PT ;  /* 0x0000ffff19083812 */ /* 0x000fe200078ec0ff */
[----:B--2---:R-:W-:Y:S06]  /*39c0*/  @!P0 BRA `(.L_x_65) ;  /* 0x0000000000a48947 */ /* 0x004fec0003800000 */
[----:B-1----:R-:W-:Y:S01]  /*39d0*/  IMAD.HI.U32 R35, R22, R7, RZ ;  /* 0x0000000716237227 */ /* 0x002fe200078e00ff */
[----:B------:R-:W-:Y:S02]  /*39e0*/  ISETP.NE.AND P0, PT, R6, 0x1, PT ;  /* 0x000000010600780c */ /* 0x000fe40003f05270 */
[----:B------:R-:W-:Y:S01]  /*39f0*/  ISETP.NE.AND P2, PT, R72, 0x1, PT ;  /* 0x000000014800780c */ /* 0x000fe20003f45270 */
[----:B----4-:R-:W-:Y:S01]  /*3a00*/  IMAD.HI.U32 R34, R19, R16, RZ ;  /* 0x0000001013227227 */ /* 0x010fe200078e00ff */
[----:B------:R-:W-:Y:S02]  /*3a10*/  SHF.R.U32.HI R35, RZ, R18, R35 ;  /* 0x00000012ff237219 */ /* 0x000fe40000011623 */
[----:B------:R-:W-:Y:S01]  /*3a20*/  ISETP.NE.AND P4, PT, R2, 0x1, PT ;  /* 0x000000010200780c */ /* 0x000fe20003f85270 */
[----:B------:R-:W-:Y:S01]  /*3a30*/  IMAD.HI.U32 R36, R13, R16, RZ ;  /* 0x000000100d247227 */ /* 0x000fe200078e00ff */
[----:B------:R-:W-:Y:S02]  /*3a40*/  SHF.R.U32.HI R34, RZ, R17, R34 ;  /* 0x00000011ff227219 */ /* 0x000fe40000011622 */
[----:B------:R-:W-:Y:S01]  /*3a50*/  SEL R3, R22, R35, !P0 ;  /* 0x0000002316037207 */ /* 0x000fe20004000000 */
[C---:B------:R-:W-:Y:S01]  /*3a60*/  IMAD.HI.U32 R35, R8.reuse, R7, RZ ;  /* 0x0000000708237227 */ /* 0x040fe200078e00ff */
[----:B------:R-:W-:Y:S02]  /*3a70*/  SEL R11, R19, R34, !P4 ;  /* 0x00000022130b7207 */ /* 0x000fe40006000000 */
[----:B------:R-:W-:Y:S01]  /*3a80*/  SHF.R.U32.HI R36, RZ, R17, R36 ;  /* 0x00000011ff247219 */ /* 0x000fe20000011624 */
[----:B------:R-:W-:Y:S01]  /*3a90*/  IMAD.HI.U32 R38, R3, R4, RZ ;  /* 0x0000000403267227 */ /* 0x000fe200078e00ff */
[----:B------:R-:W-:Y:S03]  /*3aa0*/  SHF.R.U32.HI R35, RZ, R18, R35 ;  /* 0x00000012ff237219 */ /* 0x000fe60000011623 */
[----:B------:R-:W-:Y:S01]  /*3ab0*/  IMAD.HI.U32 R34, R11, R4, RZ ;  /* 0x000000040b227227 */ /* 0x000fe200078e00ff */
[----:B------:R-:W-:Y:S02]  /*3ac0*/  @P2 SHF.R.U32.HI R3, RZ, R5, R38 ;  /* 0x00000005ff032219 */ /* 0x000fe40000011626 */
[----:B------:R-:W-:Y:S02]  /*3ad0*/  SEL R9, R8, R35, !P0 ;  /* 0x0000002308097207 */ /* 0x000fe40004000000 */
[----:B------:R-:W-:Y:S01]  /*3ae0*/  @P2 SHF.R.U32.HI R11, RZ, R5, R34 ;  /* 0x00000005ff0b2219 */ /* 0x000fe20000011622 */
[C---:B------:R-:W-:Y:S01]  /*3af0*/  IMAD R10, R72.reuse, R3, RZ ;  /* 0x00000003480a7224 */ /* 0x040fe200078e02ff */
[----:B------:R-:W-:Y:S01]  /*3b00*/  SEL R3, R13, R36, !P4 ;  /* 0x000000240d037207 */ /* 0x000fe20006000000 */
[C---:B------:R-:W-:Y:S03]  /*3b10*/  IMAD.HI.U32 R14, R9.reuse, R4, RZ ;  /* 0x00000004090e7227 */ /* 0x040fe600078e00ff */
[----:B------:R-:W-:Y:S01]  /*3b20*/  ISETP.GE.AND P0, PT, R9, R10, PT ;  /* 0x0000000a0900720c */ /* 0x000fe20003f06270 */
[C---:B------:R-:W-:Y:S01]  /*3b30*/  IMAD R12, R72.reuse, R11, RZ ;  /* 0x0000000b480c7224 */ /* 0x040fe200078e02ff */
[-C--:B------:R-:W-:Y:S04]  /*3b40*/  SHF.R.U32.HI R14, RZ, R5.reuse, R14 ;  /* 0x00000005ff0e7219 */ /* 0x080fe8000001160e */
[----:B------:R-:W-:Y:S02]  /*3b50*/  ISETP.GE.OR P0, PT, R3, R12, P0 ;  /* 0x0000000c0300720c */ /* 0x000fe40000706670 */
[----:B------:R-:W-:Y:S05]  /*3b60*/  SEL R15, R9, R14, !P2 ;  /* 0x0000000e090f7207 */ /* 0x000fea0005000000 */
[----:B------:R-:W-:Y:S04]  /*3b70*/  IMAD.MOV R14, RZ, RZ, -R15 ;  /* 0x000000ffff0e7224 */ /* 0x000fe800078e0a0f */
[----:B------:R-:W-:Y:S02]  /*3b80*/  IMAD R14, R72, R14, R9 ;  /* 0x0000000e480e7224 */ /* 0x000fe400078e0209 */
[C---:B------:R-:W-:Y:S05]  /*3b90*/  @!P0 IMAD.HI.U32 R10, R3.reuse, R4, RZ ;  /* 0x00000004030a8227 */ /* 0x040fea00078e00ff */
[----:B------:R-:W-:Y:S04]  /*3ba0*/  @!P0 SHF.R.U32.HI R10, RZ, R5, R10 ;  /* 0x00000005ff0a8219 */ /* 0x000fe8000001160a */
[----:B------:R-:W-:Y:S01]  /*3bb0*/  @!P0 SEL R0, R3, R10, !P2 ;  /* 0x0000000a03008207 */ /* 0x000fe20005000000 */
[----:B------:R-:W-:Y:S03]  /*3bc0*/  IMAD.MOV R10, RZ, RZ, -R3 ;  /* 0x000000ffff0a7224 */ /* 0x000fe600078e0a03 */
[----:B------:R-:W-:Y:S01]  /*3bd0*/  @!P0 IADD3 R15, PT, PT, R15, -R0, RZ ;  /* 0x800000000f0f8210 */ /* 0x000fe20007ffe0ff */
[----:B------:R-:W-:Y:S01]  /*3be0*/  @!P0 IMAD R0, R11, R14, R0 ;  /* 0x0000000e0b008224 */ /* 0x000fe200078e0200 */
[----:B------:R-:W-:Y:S01]  /*3bf0*/  IADD3 R11, PT, PT, -R9, RZ, RZ ;  /* 0x000000ff090b7210 */ /* 0x000fe20007ffe1ff */
[----:B------:R-:W-:Y:S02]  /*3c00*/  IMAD R13, R2, R10, R13 ;  /* 0x0000000a020d7224 */ /* 0x000fe400078e020d */
[----:B------:R-:W-:Y:S02]  /*3c10*/  @!P0 IMAD R9, R15, R72, R3 ;  /* 0x000000480f098224 */ /* 0x000fe400078e0203 */
[----:B------:R-:W-:Y:S02]  /*3c20*/  @!P0 IMAD.MOV.U32 R3, RZ, RZ, R0 ;  /* 0x000000ffff038224 */ /* 0x000fe400078e0000 */
[----:B------:R-:W-:Y:S02]  /*3c30*/  IMAD R8, R6, R11, R8 ;  /* 0x0000000b06087224 */ /* 0x000fe400078e0208 */
[----:B------:R-:W-:Y:S02]  /*3c40*/  IMAD R13, R3, R2, R13 ;  /* 0x00000002030d7224 */ /* 0x000fe400078e020d */
[----:B------:R-:W-:Y:S02]  /*3c50*/  IMAD R8, R9, R6, R8 ;  /* 0x0000000609087224 */ /* 0x000fe400078e0208 */
.L_x_65:
[----:B------:R-:W-:Y:S05]  /*3c60*/  BRA.U UP1, `(.L_x_66) ;  /* 0x0000000101107547 */ /* 0x000fea000b800000 */
[----:B------:R-:W-:Y:S04]  /*3c70*/  MOV R0, UR6 ;  /* 0x0000000600007c02 */ /* 0x000fe80008000f00 */
[----:B------:R-:W-:Y:S04]  /*3c80*/  SHF.L.U32 R3, R0, 0x1f, RZ ;  /* 0x0000001f00037819 */ /* 0x000fe800000006ff */
[----:B------:R-:W2:Y:S02]  /*3c90*/  SYNCS.PHASECHK.TRANS64.TRYWAIT P0, [UR7+0x68], R3 ;  /* 0x00006803ff0075a7 */ /* 0x000ea40008001107 */
[----:B--2---:R-:W-:Y:S05]  /*3ca0*/  @!P0 BRA `(.L_x_67) ;  /* 0x0000007400c08947 */ /* 0x004fea0003800000 */
.L_x_66:
[----:B------:R-:W-:Y:S02]  /*3cb0*/  R2UR UR35, R21 ;  /* 0x00000000152372ca */ /* 0x000fe400000e0000 */
[----:B------:R-:W-:Y:S02]  /*3cc0*/  R2UR UR34, R20 ;  /* 0x00000000142272ca */ /* 0x000fe400000e0000 */
[----:B------:R-:W-:Y:S02]  /*3cd0*/  ISETP.NE.U32.AND P2, PT, RZ, UR4, PT ;  /* 0x00000004ff007c0c */ /* 0x000fe4000bf45070 */
[----:B------:R-:W-:Y:S02]  /*3ce0*/  SHF.L.U32 R12, R31, 0x1f, RZ ;  /* 0x0000001f1f0c7819 */ /* 0x000fe400000006ff */
[----:B------:R-:W-:Y:S05]  /*3cf0*/  ISETP.NE.AND.EX P2, PT, RZ, UR5, PT, P2 ;  /* 0x00000005ff007c0c */ /* 0x000fea000bf45320 */
[----:B------:R-:W-:Y:S02]  /*3d00*/  USHF.L.U32 UR35, UR35, 0x7, URZ ;  /* 0x0000000723237899 */ /* 0x000fe400080006ff */
[----:B------:R-:W-:Y:S01]  /*3d10*/  USHF.L.U32 UR34, UR34, 0x8, URZ ;  /* 0x0000000822227899 */ /* 0x000fe200080006ff */
[----:B------:R-:W-:Y:S11]  /*3d20*/  BRA.U !UP3, `(.L_x_68) ;  /* 0x000000010b347547 */ /* 0x000ff6000b800000 */
[----:B------:R-:W-:Y:S01]  /*3d30*/  UPLOP3.LUT UP0, UPT, UPT, UPT, UP2, 0x80, 0x8 ;  /* 0x000000000008789c */ /* 0x000fe20003f0f020 */
[----:B--2---:R-:W-:Y:S02]  /*3d40*/  HFMA2 R0, -RZ, RZ, 0, 5.9604644775390625e-08 ;  /* 0x00000001ff007431 */ /* 0x004fe400000001ff */
[----:B------:R-:W-:Y:S03]  /*3d50*/  IMAD.MOV.U32 R171, RZ, RZ, 0x1 ;  /* 0x00000001ffab7424 */ /* 0x000fe600078e00ff */
[----:B------:R-:W-:Y:S05]  /*3d60*/  PLOP3.LUT P0, PT, PT, PT, UP0, 0x80, 0x8 ;  /* 0x000000000008781c */ /* 0x000fea0003f0f008 */
[----:B------:R-:W2:Y:S01]  /*3d70*/  @UP0 LDCU.64 UR10, c[0x0][0x888] ;  /* 0x00011100ff0a07ac */ /* 0x000ea20008000a00 */
[----:B------:R-:W-:Y:S07]  /*3d80*/  @UP0 UIMAD UR8, UR36, UR4, URZ ;  /* 0x00000004240802a4 */ /* 0x000fee000f8e02ff */
[----:B------:R-:W-:Y:S01]  /*3d90*/  @!P0 PRMT R171, R0, 0x7610, R171 ;  /* 0x0000761000ab8816 */ /* 0x000fe200000000ab */
[----:B--2---:R-:W-:Y:S03]  /*3da0*/  @UP0 UIMAD.WIDE UR10, UR8, 0x4, UR10 ;  /* 0x00000004080a08a5 */ /* 0x004fe6000f8e020a */
[----:B------:R-:W2:Y:S03]  /*3db0*/  @!UP0 LDCU UR8, c[0x0][0x880] ;  /* 0x00011000ff0887ac */ /* 0x000ea60008000800 */
[----:B------:R-:W-:Y:S01]  /*3dc0*/  IMAD.U32 R10, RZ, RZ, UR10 ;  /* 0x0000000aff0a7e24 */ /* 0x000fe2000f8e00ff */
[----:B------:R-:W-:Y:S05]  /*3dd0*/  MOV R11, UR11 ;  /* 0x0000000b000b7c02 */ /* 0x000fea0008000f00 */
[----:B-----5:R3:W5:Y:S02]  /*3de0*/  @P0 LDG.E R81, desc[UR46][R10.64] ;  /* 0x0000002e0a510981 */ /* 0x020764000c1e1900 */
[----:B--23--:R-:W-:Y:S07]  /*3df0*/  @!P0 IMAD.U32 R81, RZ, RZ, UR8 ;  /* 0x00000008ff518e24 */ /* 0x00cfee000f8e00ff */
.L_x_68:
[----:B-----5:R-:W-:Y:S01]  /*3e00*/  @!P2 FSETP.EQ.AND P0, PT, R81, RZ, PT ;  /* 0x000000ff5100a20b */ /* 0x020fe20003f02000 */
[----:B------:R-:W-:Y:S01]  /*3e10*/  @!UPT UIADD3 URZ, UPT, UPT, URZ, URZ, URZ ;  /* 0x000000fffffff290 */ /* 0x000fe2000fffe0ff */
[----:B------:R-:W-:Y:S11]  /*3e20*/  @!P2 BRA `(.L_x_69) ;  /* 0x000000000014a947 */ /* 0x000ff60003800000 */
[----:B------:R-:W-:Y:S02]  /*3e30*/  LOP3.LUT P2, RZ, R171, 0xff, RZ, 0xc0, !PT ;  /* 0x000000ffabff7812 */ /* 0x000fe4000784c0ff */
[----:B------:R-:W-:Y:S04]  /*3e40*/  PLOP3.LUT P0, PT, PT, PT, UP0, 0x80, 0x8 ;  /* 0x000000000008781c */ /* 0x000fe80003f0f008 */
[----:B------:R-:W-:Y:S07]  /*3e50*/  PLOP3.LUT P0, PT, P0, PT, PT, 0x8, 0x80 ;  /* 0x000000000080781c */ /* 0x000fee000070e170 */
[----:B------:R-:W-:Y:S11]  /*3e60*/  @P2 FSETP.EQ.AND P0, PT, R81, RZ, PT ;  /* 0x000000ff5100220b */ /* 0x000ff60003f02000 */
[----:B------:R-:W-:Y:S02]  /*3e70*/  @!UPT UIADD3 URZ, UPT, UPT, URZ, URZ, URZ ;  /* 0x000000fffffff290 */ /* 0x000fe4000fffe0ff */
.L_x_69:
[----:B------:R-:W3:Y:S01]  /*3e80*/  SYNCS.PHASECHK.TRANS64.TRYWAIT P2, [UR7+0x40], R12 ;  /* 0x0000400cff0075a7 */ /* 0x000ee20008041107 */
[----:B------:R-:W-:Y:S04]  /*3e90*/  ELECT P4, URZ, PT ;  /* 0x0000000000ff782f */ /* 0x000fe80003880000 */
[----:B------:R-:W-:Y:S11]  /*3ea0*/  PLOP3.LUT P4, PT, P0, P4, PT, 0xf2, 0x2f ;  /* 0x00000000002f781c */ /* 0x000ff60000789e72 */
[----:B------:R-:W-:Y:S02]  /*3eb0*/  @!UPT UIADD3 URZ, UPT, UPT, URZ, URZ, URZ ;  /* 0x000000fffffff290 */ /* 0x000fe4000fffe0ff */
[----:B-1----:R-:W-:Y:S05]  /*3ec0*/  @!P4 IADD3 R9, P0, PT, R32, 0x580, RZ ;  /* 0x000005802009c810 */ /* 0x002fea0007f1e0ff */
[----:B--2---:R-:W-:Y:S01]  /*3ed0*/  @!P4 IMAD.X R0, RZ, RZ, R33, P0 ;  /* 0x000000ffff00c224 */ /* 0x004fe200000e0621 */
[----:B---3--:R-:W-:Y:S07]  /*3ee0*/  @!P2 BRA `(.L_x_70) ;  /* 0x000000740048a947 */ /* 0x008fee0003800000 */
.L_x_146:
[----:B------:R-:W-:Y:S01]  /*3ef0*/  @!P4 R2UR UR8, R0 ;  /* 0x000000000008c2ca */ /* 0x000fe200000e0000 */
[----:B------:R-:W-:Y:S01]  /*3f00*/  VOTEU.ALL UP1, P4 ;  /* 0x0000000000ff7886 */ /* 0x000fe20002020000 */
[----:B------:R-:W-:Y:S01]  /*3f10*/  @!P4 R2UR UR9, R9 ;  /* 0x000000000909c2ca */ /* 0x000fe200000e0000 */
[----:B------:R-:W-:Y:S01]  /*3f20*/  @!P4 IMAD.MOV.U32 R0, RZ, RZ, 0x2000 ;  /* 0x00002000ff00c424 */ /* 0x000fe200078e00ff */
[----:B------:R-:W-:Y:S01]  /*3f30*/  UMOV UR10, 0x0 ;  /* 0x00000000000a7882 */ /* 0x000fe20000000000 */
[----:B------:R-:W-:Y:S01]  /*3f40*/  UMOV UR11, 0x10000000 ;  /* 0x10000000000b7882 */ /* 0x000fe20000000000 */
[----:B------:R-:W-:Y:S01]  /*3f50*/  @!UP1 UIADD3 UR32, UPT, UPT, UR7, 0x200, URZ ;  /* 0x0000020007209890 */ /* 0x000fe2000fffe0ff */
[----:B------:R-:W-:Y:S01]  /*3f60*/  @!P4 IADD3 R9, P0, PT, R32, 0x580, RZ ;  /* 0x000005802009c810 */ /* 0x000fe20007f1e0ff */
[----:B------:R-:W-:Y:S05]  /*3f70*/  VOTEU.ALL UP1, P4 ;  /* 0x0000000000ff7886 */ /* 0x000fea0002020000 */
[----:B------:R-:W-:Y:S01]  /*3f80*/  IMAD.U32 R11, RZ, RZ, UR8 ;  /* 0x00000008ff0b7e24 */ /* 0x000fe2000f8e00ff */
[----:B------:R-:W-:Y:S01]  /*3f90*/  UPRMT UR8, UR37, 0x654, UR33 ;  /* 0x0000065425087896 */ /* 0x000fe20008000021 */
[----:B------:R-:W-:Y:S03]  /*3fa0*/  IMAD.U32 R10, RZ, RZ, UR9 ;  /* 0x00000009ff0a7e24 */ /* 0x000fe6000f8e00ff */
[----:B------:R-:W-:Y:S02]  /*3fb0*/  @!P4 R2UR UR15, R11 ;  /* 0x000000000b0fc2ca */ /* 0x000fe400000e0000 */
[----:B------:R-:W-:Y:S11]  /*3fc0*/  @!P4 R2UR UR14, R10 ;  /* 0x000000000a0ec2ca */ /* 0x000ff600000e0000 */
[----:B------:R-:W-:Y:S02]  /*3fd0*/  @!UPT UIADD3 URZ, UPT, UPT, URZ, URZ, URZ ;  /* 0x000000fffffff290 */ /* 0x000fe4000fffe0ff */
[----:B------:R2:W-:Y:S01]  /*3fe0*/  @!UP1 UTMALDG.3D [UR32], [UR14], desc[UR10] ;  /* 0x00000a200e0095b4 */ /* 0x0005e20008011000 */
[----:B------:R3:W-:Y:S01]  /*3ff0*/  @!P4 SYNCS.ARRIVE.TRANS64.RED.A0TR RZ, [UR7+0x20], R0 ;  /* 0x00002000ffffc9a7 */ /* 0x0007e20008300407 */
[----:B------:R-:W-:Y:S01]  /*4000*/  SYNCS.ARRIVE.TRANS64.RED.A1T0 RZ, [UR8], RZ ;  /* 0x000000ffffff79a7 */ /* 0x000fe20008100408 */
[----:B---3--:R-:W-:Y:S01]  /*4010*/  @!P4 IMAD.X R0, RZ, RZ, R33, P0 ;  /* 0x000000ffff00c224 */ /* 0x008fe200000e0621 */
[----:B------:R-:W3:Y:S02]  /*4020*/  SYNCS.PHASECHK.TRANS64.TRYWAIT P2, [UR7+0x48], R12 ;  /* 0x0000480cff0075a7 */ /* 0x000ee40008041107 */
[----:B--23--:R-:W-:Y:S05]  /*4030*/  @!P2 BRA `(.L_x_71) ;  /* 0x00000074000ca947 */ /* 0x00cfea0003800000 */
.L_x_148:
        /* <DEDUP_REMOVED lines=8> */
[----:B------:R-:W-:Y:S01]  /*40c0*/  @!UP1 UIADD3 UR24, UPT, UPT, UR7, 0x2200, URZ ;  /* 0x0000220007189890 */ /* 0x000fe2000fffe0ff */
[----:B------:R-:W-:Y:S01]  /*40d0*/  VOTEU.ALL UP1, P4 ;  /* 0x0000000000ff7886 */ /* 0x000fe20002020000 */
[----:B------:R-:W-:Y:S01]  /*40e0*/  UMOV UR27, UR35 ;  /* 0x00000023001b7c82 */ /* 0x000fe20008000000 */
[----:B------:R-:W-:Y:S02]  /*40f0*/  UMOV UR28, UR36 ;  /* 0x00000024001c7c82 */ /* 0x000fe40008000000 */
[----:B------:R-:W-:Y:S01]  /*4100*/  IMAD.U32 R11, RZ, RZ, UR8 ;  /* 0x00000008ff0b7e24 */ /* 0x000fe2000f8e00ff */
[----:B------:R-:W-:Y:S01]  /*4110*/  UPRMT UR8, UR37, 0x654, UR25 ;  /* 0x0000065425087896 */ /* 0x000fe20008000019 */
[----:B------:R-:W-:Y:S02]  /*4120*/  IMAD.U32 R10, RZ, RZ, UR9 ;  /* 0x00000009ff0a7e24 */ /* 0x000fe4000f8e00ff */
[----:B------:R-:W-:Y:S01]  /*4130*/  @!P4 IMAD.X R20, RZ, RZ, R33, P0 ;  /* 0x000000ffff14c224 */ /* 0x000fe200000e0621 */
[----:B------:R-:W-:Y:S02]  /*4140*/  @!P4 R2UR UR15, R11 ;  /* 0x000000000b0fc2ca */ /* 0x000fe400000e0000 */
[----:B------:R-:W-:Y:S11]  /*4150*/  @!P4 R2UR UR14, R10 ;  /* 0x000000000a0ec2ca */ /* 0x000ff600000e0000 */
[----:B------:R-:W-:Y:S02]  /*4160*/  @!UPT UIADD3 URZ, UPT, UPT, URZ, URZ, URZ ;  /* 0x000000fffffff290 */ /* 0x000fe4000fffe0ff */
[----:B------:R2:W-:Y:S01]  /*4170*/  @!UP1 UTMALDG.3D [UR24], [UR14], desc[UR10] ;  /* 0x00000a180e0095b4 */ /* 0x0005e20008011000 */
[----:B------:R2:W-:Y:S01]  /*4180*/  @!P4 SYNCS.ARRIVE.TRANS64.RED.A0TR RZ, [UR7+0x28], R0 ;  /* 0x00002800ffffc9a7 */ /* 0x0005e20008300407 */
[----:B------:R-:W-:Y:S01]  /*4190*/  SYNCS.ARRIVE.TRANS64.RED.A1T0 RZ, [UR8], RZ ;  /* 0x000000ffffff79a7 */ /* 0x000fe20008100408 */
[----:B------:R-:W3:Y:S02]  /*41a0*/  SYNCS.PHASECHK.TRANS64.TRYWAIT P2, [UR7+0x50], R12 ;  /* 0x0000500cff0075a7 */ /* 0x000ee40008041107 */
[----:B--23--:R-:W-:Y:S05]  /*41b0*/  @!P2 BRA `(.L_x_72) ;  /* 0x0000007000c4a947 */ /* 0x00cfea0003800000 */
.L_x_150:
[----:B------:R-:W2:Y:S01]  /*41c0*/  LDC.64 R14, c[0x0][0xb10] ;  /* 0x0002c400ff0e7b82 */ /* 0x000ea20000000a00 */
[----:B------:R-:W-:Y:S01]  /*41d0*/  @!P4 R2UR UR8, R20 ;  /* 0x000000001408c2ca */ /* 0x000fe200000e0000 */
[----:B------:R-:W-:Y:S01]  /*41e0*/  VOTEU.ALL UP1, P4 ;  /* 0x0000000000ff7886 */ /* 0x000fe20002020000 */
[----:B------:R-:W-:Y:S01]  /*41f0*/  @!P4 R2UR UR9, R21 ;  /* 0x000000001509c2ca */ /* 0x000fe200000e0000 */
[----:B------:R-:W-:Y:S01]  /*4200*/  UMOV UR10, 0x0 ;  /* 0x00000000000a7882 */ /* 0x000fe20000000000 */
[----:B------:R-:W-:Y:S03]  /*4210*/  UMOV UR11, 0x10000000 ;  /* 0x10000000000b7882 */ /* 0x000fe60000000000 */
[----:B------:R-:W3:Y:S01]  /*4220*/  LDC.64 R10, c[0x0][0xb18] ;  /* 0x0002c600ff0a7b82 */ /* 0x000ee20000000a00 */
[----:B------:R-:W-:Y:S01]  /*4230*/  @!UP1 UIADD3 UR18, UPT, UPT, UR34, 0x80, URZ ;  /* 0x0000008022129890 */ /* 0x000fe2000fffe0ff */
[----:B------:R-:W-:Y:S01]  /*4240*/  @P3 SHF.R.U32.HI R28, RZ, 0x10, R25 ;  /* 0x00000010ff1c3819 */ /* 0x000fe20000011619 */
[----:B------:R-:W-:Y:S01]  /*4250*/  @!UP1 UIADD3 UR16, UPT, UPT, UR7, 0x4200, URZ ;  /* 0x0000420007109890 */ /* 0x000fe2000fffe0ff */
[----:B------:R-:W-:Y:S01]  /*4260*/  VIADD R30, R30, 0x1 ;  /* 0x000000011e1e7836 */ /* 0x000fe20000000000 */
[----:B------:R-:W-:Y:S03]  /*4270*/  VOTEU.ALL UP1, P4 ;  /* 0x0000000000ff7886 */ /* 0x000fe60002020000 */
[----:B------:R-:W5:Y:S01]  /*4280*/  @!P1 LDC R0, c[0x0][0xb20] ;  /* 0x0002c800ff009b82 */ /* 0x000f620000000800 */
[----:B------:R-:W-:Y:S01]  /*4290*/  UMOV UR19, UR35 ;  /* 0x0000002300137c82 */ /* 0x000fe20008000000 */
[----:B------:R-:W-:Y:S01]  /*42a0*/  IMAD.U32 R21, RZ, RZ, UR8 ;  /* 0x00000008ff157e24 */ /* 0x000fe2000f8e00ff */
[----:B------:R-:W-:Y:S05]  /*42b0*/  UMOV UR20, UR36 ;  /* 0x0000002400147c82 */ /* 0x000fea0008000000 */
[----:B-1----:R-:W1:Y:S01]  /*42c0*/  @!P1 LDC R3, c[0x0][0xb0c] ;  /* 0x0002c300ff039b82 */ /* 0x002e620000000800 */
[----:B------:R-:W-:Y:S01]  /*42d0*/  IMAD.U32 R20, RZ, RZ, UR9 ;  /* 0x00000009ff147e24 */ /* 0x000fe2000f8e00ff */
[----:B------:R-:W-:Y:S01]  /*42e0*/  UPRMT UR8, UR37, 0x654, UR17 ;  /* 0x0000065425087896 */ /* 0x000fe20008000011 */
[----:B------:R-:W-:Y:S03]  /*42f0*/  @!P4 R2UR UR15, R21 ;  /* 0x00000000150fc2ca */ /* 0x000fe600000e0000 */
[----:B------:R-:W-:Y:S01]  /*4300*/  @!P4 R2UR UR14, R20 ;  /* 0x00000000140ec2ca */ /* 0x000fe200000e0000 */
[----:B------:R-:W-:Y:S11]  /*4310*/  @!P4 IMAD.MOV.U32 R20, RZ, RZ, 0x2000 ;  /* 0x00002000ff14c424 */ /* 0x000ff600078e00ff */
[----:B------:R-:W-:Y:S01]  /*4320*/  @!UPT UIADD3 URZ, UPT, UPT, URZ, URZ, URZ ;  /* 0x000000fffffff290 */ /* 0x000fe2000fffe0ff */
[----:B------:R1:W-:Y:S01]  /*4330*/  @!UP1 UTMALDG.3D [UR16], [UR14], desc[UR10] ;  /* 0x00000a100e0095b4 */ /* 0x0003e20008011000 */
[----:B------:R1:W-:Y:S02]  /*4340*/  @!P4 SYNCS.ARRIVE.TRANS64.RED.A0TR RZ, [UR7+0x30], R20 ;  /* 0x00003014ffffc9a7 */ /* 0x0003e40008300407 */
[----:B-1----:R-:W-:Y:S01]  /*4350*/  @!P1 ISETP.NE.AND P2, PT, R3, 0x1, PT ;  /* 0x000000010300980c */ /* 0x002fe20003f45270 */
[C---:B--2---:R-:W-:Y:S01]  /*4360*/  @!P1 IMAD.HI.U32 R14, R13.reuse, R14, RZ ;  /* 0x0000000e0d0e9227 */ /* 0x044fe200078e00ff */
[----:B---3--:R-:W-:Y:S03]  /*4370*/  @!P1 ISETP.NE.AND P0, PT, R10, 0x1, PT ;  /* 0x000000010a00980c */ /* 0x008fe60003f05270 */
[C---:B------:R-:W-:Y:S01]  /*4380*/  @!P1 IMAD.HI.U32 R11, R8.reuse, R11, RZ ;  /* 0x0000000b080b9227 */ /* 0x040fe200078e00ff */
[----:B------:R-:W-:Y:S04]  /*4390*/  @!P1 SHF.R.U32.HI R14, RZ, R15, R14 ;  /* 0x0000000fff0e9219 */ /* 0x000fe8000001160e */
[----:B-----5:R-:W-:Y:S01]  /*43a0*/  @!P1 SHF.R.U32.HI R9, RZ, R0, R11 ;  /* 0x00000000ff099219 */ /* 0x020fe2000001160b */
[----:B------:R-:W-:Y:S01]  /*43b0*/  SYNCS.ARRIVE.TRANS64.RED.A1T0 RZ, [UR8], RZ ;  /* 0x000000ffffff79a7 */ /* 0x000fe20008100408 */
[----:B------:R-:W-:Y:S02]  /*43c0*/  @!P1 SEL R14, R13, R14, !P2 ;  /* 0x0000000e0d0e9207 */ /* 0x000fe40005000000 */
[----:B------:R-:W-:Y:S01]  /*43d0*/  @!P1 SEL R9, R8, R9, !P0 ;  /* 0x0000000908099207 */ /* 0x000fe20004000000 */
[----:B------:R-:W1:Y:S04]  /*43e0*/  SYNCS.PHASECHK.TRANS64.TRYWAIT P5, [UR7+0x58], R12 ;  /* 0x0000580cff0075a7 */ /* 0x000e6800080a1107 */
[----:B------:R-:W-:Y:S02]  /*43f0*/  @!P1 IMAD.IADD R0, R9, 0x1, -R14 ;  /* 0x0000000109009824 */ /* 0x000fe400078e0a0e */
[----:B------:R-:W-:Y:S02]  /*4400*/  @!P1 IMAD.IADD R9, R14, 0x1, -R9 ;  /* 0x000000010e099824 */ /* 0x000fe400078e0a09 */
[----:B------:R-:W-:Y:S02]  /*4410*/  @!P1 IMAD R13, R0, R3, R13 ;  /* 0x00000003000d9224 */ /* 0x000fe400078e020d */
[----:B------:R-:W-:Y:S01]  /*4420*/  @!P1 IMAD R8, R9, R10, R8 ;  /* 0x0000000a09089224 */ /* 0x000fe200078e0208 */
[----:B-1----:R-:W-:Y:S06]  /*4430*/  @!P5 BRA `(.L_x_73) ;  /* 0x00000070003cd947 */ /* 0x002fec0003800000 */
.L_x_152:
[----:B-1----:R-:W-:Y:S01]  /*4440*/  @!P4 IADD3 R3, P0, PT, R32, 0x580, RZ ;  /* 0x000005802003c810 */ /* 0x002fe20007f1e0ff */
[----:B------:R-:W-:Y:S01]  /*4450*/  VOTEU.ALL UP1, P4 ;  /* 0x0000000000ff7886 */ /* 0x000fe20002020000 */
[----:B------:R-:W-:Y:S01]  /*4460*/  UMOV UR18, 0x0 ;  /* 0x0000000000127882 */ /* 0x000fe20000000000 */
[----:B------:R-:W-:Y:S01]  /*4470*/  UMOV UR19, 0x10000000 ;  /* 0x1000000000137882 */ /* 0x000fe20000000000 */
[----:B------:R-:W-:Y:S01]  /*4480*/  @!P4 R2UR UR9, R3 ;  /* 0x000000000309c2ca */ /* 0x000fe200000e0000 */
[----:B------:R-:W-:Y:S01]  /*4490*/  @!P4 IMAD.X R0, RZ, RZ, R33, P0 ;  /* 0x000000ffff00c224 */ /* 0x000fe200000e0621 */
[----:B------:R-:W-:Y:S01]  /*44a0*/  @!UP1 UIADD3 UR10, UPT, UPT, UR34, 0xc0, URZ ;  /* 0x000000c0220a9890 */ /* 0x000fe2000fffe0ff */
[----:B------:R-:W-:Y:S01]  /*44b0*/  ISETP.NE.AND P0, PT, R30, 0x2, PT ;  /* 0x000000021e00780c */ /* 0x000fe20003f05270 */
[----:B------:R-:W-:Y:S01]  /*44c0*/  UMOV UR11, UR35 ;  /* 0x00000023000b7c82 */ /* 0x000fe20008000000 */
[----:B------:R-:W-:Y:S01]  /*44d0*/  UMOV UR12, UR36 ;  /* 0x00000024000c7c82 */ /* 0x000fe20008000000 */
[----:B------:R-:W-:Y:S01]  /*44e0*/  @!P4 R2UR UR8, R0 ;  /* 0x000000000008c2ca */ /* 0x000fe200000e0000 */
[----:B------:R-:W-:Y:S01]  /*44f0*/  IMAD.IADD R20, R8, 0x1, R147 ;  /* 0x0000000108147824 */ /* 0x000fe200078e0293 */
[----:B------:R-:W-:Y:S01]  /*4500*/  @P3 R2UR UR36, R28 ;  /* 0x000000001c2432ca */ /* 0x000fe200000e0000 */
[----:B------:R-:W-:Y:S01]  /*4510*/  IMAD.IADD R21, R13, 0x1, R170 ;  /* 0x000000010d157824 */ /* 0x000fe200078e02aa */
[----:B------:R-:W-:Y:S02]  /*4520*/  SEL R0, RZ, 0x1, P0 ;  /* 0x00000001ff007807 */ /* 0x000fe40000000000 */
[----:B------:R-:W-:Y:S01]  /*4530*/  LOP3.LUT R31, R31, 0x1, RZ, 0x3c, !PT ;  /* 0x000000011f1f7812 */ /* 0x000fe200078e3cff */
[----:B------:R-:W-:Y:S01]  /*4540*/  IMAD.U32 R10, RZ, RZ, UR9 ;  /* 0x00000009ff0a7e24 */ /* 0x000fe2000f8e00ff */
[----:B------:R-:W-:Y:S01]  /*4550*/  @!UP1 UIADD3 UR9, UPT, UPT, UR7, 0x38, URZ ;  /* 0x0000003807099890 */ /* 0x000fe2000fffe0ff */
[----:B------:R-:W-:Y:S02]  /*4560*/  LOP3.LUT R29, R29, R0, RZ, 0x3c, !PT ;  /* 0x000000001d1d7212 */ /* 0x000fe400078e3cff */
[----:B------:R-:W-:Y:S02]  /*4570*/  SEL R30, R30, RZ, P0 ;  /* 0x000000ff1e1e7207 */ /* 0x000fe40000000000 */
[----:B------:R-:W-:Y:S01]  /*4580*/  IMAD.U32 R11, RZ, RZ, UR8 ;  /* 0x00000008ff0b7e24 */ /* 0x000fe2000f8e00ff */
[----:B------:R-:W-:Y:S01]  /*4590*/  @!P4 R2UR UR14, R10 ;  /* 0x000000000a0ec2ca */ /* 0x000fe200000e0000 */
[----:B------:R-:W-:Y:S01]  /*45a0*/  @!UP1 UIADD3 UR8, UPT, UPT, UR7, 0x6200, URZ ;  /* 0x0000620007089890 */ /* 0x000fe2000fffe0ff */
[----:B------:R-:W-:Y:S02]  /*45b0*/  VOTEU.ALL UP1, P4 ;  /* 0x0000000000ff7886 */ /* 0x000fe40002020000 */
[----:B------:R-:W-:Y:S11]  /*45c0*/  @!P4 R2UR UR15, R11 ;  /* 0x000000000b0fc2ca */ /* 0x000ff600000e0000 */
[----:B------:R-:W-:Y:S02]  /*45d0*/  @!UPT UIADD3 URZ, UPT, UPT, URZ, URZ, URZ ;  /* 0x000000fffffff290 */ /* 0x000fe4000fffe0ff */
[----:B------:R2:W-:Y:S01]  /*45e0*/  @!UP1 UTMALDG.3D [UR8], [UR14], desc[UR18] ;  /* 0x000012080e0095b4 */ /* 0x0005e20008011000 */
[----:B------:R2:W-:Y:S01]  /*45f0*/  @!P4 SYNCS.ARRIVE.TRANS64.RED.A0TR RZ, [UR7+0x38], R23 ;  /* 0x00003817ffffc9a7 */ /* 0x0005e20008300407 */
[----:B------:R-:W-:Y:S01]  /*4600*/  UPLOP3.LUT UP1, UPT, UPT, UPT, UPT, 0x80, 0x8 ;  /* 0x000000000008789c */ /* 0x000fe20003f2f070 */
[----:B------:R-:W-:Y:S01]  /*4610*/  SYNCS.ARRIVE.TRANS64.RED.A1T0 RZ, [UR13], RZ ;  /* 0x000000ffffff79a7 */ /* 0x000fe2000810040d */
[----:B------:R-:W-:Y:S09]  /*4620*/  @P3 BRA `(.L_x_74) ;  /* 0xfffffff000943947 */ /* 0x000ff2000383ffff */
[----:B------:R-:W-:-:S04]  /*4630*/  SHF.L.U32 R3, R31, 0x1f, RZ ;  /* 0x0000001f1f037819 */ /* 0x000fc800000006ff */
[----:B------:R-:W1:Y:S02]  /*4640*/  SYNCS.PHASECHK.TRANS64.TRYWAIT P0, [UR7+0x40], R3 ;  /* 0x00004003ff0075a7 */ /* 0x000e640008001107 */
[----:B-1----:R-:W-:Y:S05]  /*4650*/  @!P0 BRA `(.L_x_75) ;  /* 0x0000006c00cc8947 */ /* 0x002fea0003800000 */
.L_x_154:
[----:B------:R-:W3:Y:S02]  /*4660*/  SYNCS.PHASECHK.TRANS64.TRYWAIT P0, [UR7+0x48], R3 ;  /* 0x00004803ff0075a7 */ /* 0x000ee40008001107 */
[----:B---3--:R-:W-:Y:S05]  /*4670*/  @!P0 BRA `(.L_x_76) ;  /* 0x0000006c00dc8947 */ /* 0x008fea0003800000 */
.L_x_156:
[----:B------:R-:W3:Y:S02]  /*4680*/  SYNCS.PHASECHK.TRANS64.TRYWAIT P0, [UR7+0x50], R3 ;  /* 0x00005003ff0075a7 */ /* 0x000ee40008001107 */
[----:B---3--:R-:W-:Y:S05]  /*4690*/  @!P0 BRA `(.L_x_77) ;  /* 0x0000006c00ec8947 */ /* 0x008fea0003800000 */
.L_x_158:
[----:B-1----:R-:W-:-:S07]  /*46a0*/  MOV R0, UR7 ;  /* 0x0000000700007c02 */ /* 0x002fce0008000f00 */
.L_x_78:
[----:B-1----:R-:W-:-:S04]  /*46b0*/  SHF.L.U32 R3, R31, 0x1f, RZ ;  /* 0x0000001f1f037819 */ /* 0x002fc800000006ff */
[----:B------:R1:W3:Y:S03]  /*46c0*/  SYNCS.PHASECHK.TRANS64.TRYWAIT P0, [R0+URZ+0x58], R3 ;  /* 0x00005803000075a7 */ /* 0x0002e600080011ff */
[----:B---3--:R-:W-:Y:S05]  /*46d0*/  @!P0 NANOSLEEP.SYNCS 0x989680 ;  /* 0x009896800000895d */ /* 0x008fea0003900000 */
[----:B------:R-:W3:Y:S02]  /*46e0*/  @!P0 SYNCS.PHASECHK.TRANS64 P0, [R0+URZ+0x58], R3 ;  /* 0x00005803000085a7 */ /* 0x000ee400080010ff */
[----:B--23--:R-:W-:Y:S05]  /*46f0*/  @P0 EXIT ;  /* 0x000000000000094d */ /* 0x00cfea0003800000 */
[----:B------:R-:W-:Y:S05]  /*4700*/  BRA `(.L_x_78) ;  /* 0xfffffffc00e87947 */ /* 0x000fea000383ffff */
.L_x_63:
[----:B------:R-:W-:-:S06]  /*4710*/  UISETP.GE.AND UP1, UPT, UR8, 0x4, UPT ;  /* 0x000000040800788c */ /* 0x000fcc000bf26270 */
[----:B------:R-:W-:-:S13]  /*4720*/  PLOP3.LUT P0, PT, PT, PT, UP1, 0x80, 0x8 ;  /* 0x000000000008781c */ /* 0x000fda0003f0f018 */
[----:B------:R-:W-:Y:S05]  /*4730*/  @!P0 EXIT ;  /* 0x000000000000894d */ /* 0x000fea0003800000 */
[----:B------:R-:W-:Y:S01]  /*4740*/  BAR.SYNC.DEFER_BLOCKING 0x6, 0xa0 ;  /* 0x0182800000007b1d */ /* 0x000fe20000010000 */
[C---:B------:R-:W-:Y:S01]  /*4750*/  IMAD.SHL.U32 R3, R185.reuse, 0x40, RZ ;  /* 0x00000040b9037824 */ /* 0x040fe200078e00ff */
[C---:B------:R-:W-:Y:S01]  /*4760*/  LOP3.LUT R189, R185.reuse, 0x60, RZ, 0xc0, !PT ;  /* 0x00000060b9bd7812 */ /* 0x040fe200078ec0ff */
[C---:B------:R-:W-:Y:S01]  /*4770*/  IMAD.SHL.U32 R172, R185.reuse, 0x8, RZ ;  /* 0x00000008b9ac7824 */ /* 0x040fe200078e00ff */
[C---:B------:R-:W-:Y:S01]  /*4780*/  LOP3.LUT R187, R185.reuse, 0x2, RZ, 0xc0, !PT ;  /* 0x00000002b9bb7812 */ /* 0x040fe200078ec0ff */
[----:B------:R-:W-:Y:S01]  /*4790*/  IMAD.U32 R79, R185, 0x10000, RZ ;  /* 0x00010000b94f7824 */ /* 0x000fe200078e00ff */
[----:B------:R-:W-:Y:S02]  /*47a0*/  UMOV UR49, 0x400 ;  /* 0x0000040000317882 */ /* 0x000fe40000000000 */
[----:B------:R-:W1:Y:S01]  /*47b0*/  LDC R177, c[0x0][0x370] ;  /* 0x0000dc00ffb17b82 */ /* 0x000e620000000800 */
[----:B------:R-:W-:Y:S01]  /*47c0*/  ULEA UR49, UR37, UR49, 0x18 ;  /* 0x0000003125317291 */ /* 0x000fe2000f8ec0ff */
[----:B------:R-:W-:Y:S01]  /*47d0*/  LOP3.LUT R5, R3, 0x180, RZ, 0xc0, !PT ;  /* 0x0000018003057812 */ /* 0x000fe200078ec0ff */
[----:B------:R-:W-:Y:S01]  /*47e0*/  HFMA2 R191, -RZ, RZ, 0, 0 ;  /* 0x00000000ffbf7431 */ /* 0x000fe200000001ff */
[----:B------:R-:W-:Y:S01]  /*47f0*/  LOP3.LUT R79, R79, 0x600000, RZ, 0xc0, !PT ;  /* 0x006000004f4f7812 */ /* 0x000fe200078ec0ff */
[----:B------:R-:W-:Y:S01]  /*4800*/  UIADD3 UR4, UPT, UPT, UR49, 0x8200, URZ ;  /* 0x0000820031047890 */ /* 0x000fe2000fffe0ff */
[----:B------:R-:W-:Y:S01]  /*4810*/  LOP3.LUT R172, R5, 0x30, R172, 0xf8, !PT ;  /* 0x0000003005ac7812 */ /* 0x000fe200078ef8ac */
[----:B------:R-:W-:Y:S01]  /*4820*/  IMAD.MOV.U32 R76, RZ, RZ, RZ ;  /* 0x000000ffff4c7224 */ /* 0x000fe200078e00ff */
[----:B------:R-:W2:Y:S01]  /*4830*/  LDC R74, c[0x0][0xb0c] ;  /* 0x0002c300ff4a7b82 */ /* 0x000ea20000000800 */
[----:B------:R-:W-:-:S02]  /*4840*/  LOP3.LUT R185, R185, 0x4, RZ, 0xc0, !PT ;  /* 0x00000004b9b97812 */ /* 0x000fc400078ec0ff */
[----:B------:R-:W-:Y:S02]  /*4850*/  CS2R R182, SRZ ;  /* 0x0000000000b67805 */ /* 0x000fe4000001ff00 */
[----:B------:R-:W-:Y:S02]  /*4860*/  LOP3.LUT R172, R172, 0x1e40, R3, 0xf8, !PT ;  /* 0x00001e40acac7812 */ /* 0x000fe400078ef803 */
[----:B------:R-:W-:Y:S02]  /*4870*/  CS2R R180, SRZ ;  /* 0x0000000000b47805 */ /* 0x000fe4000001ff00 */
[----:B------:R-:W-:Y:S01]  /*4880*/  IADD3 R184, PT, PT, -R185, 0x2, RZ ;  /* 0x00000002b9b87810 */ /* 0x000fe20007ffe1ff */
[----:B------:R-:W-:Y:S01]  /*4890*/  IMAD.MOV R176, RZ, RZ, -R187 ;  /* 0x000000ffffb07224 */ /* 0x000fe200078e0abb */
[----:B------:R-:W-:Y:S01]  /*48a0*/  MOV R188, UR4 ;  /* 0x0000000400bc7c02 */ /* 0x000fe20008000f00 */
[----:B------:R-:W4:Y:S01]  /*48b0*/  LDC R174, c[0x0][0xb20] ;  /* 0x0002c800ffae7b82 */ /* 0x000f220000000800 */
[----:B------:R-:W3:Y:S01]  /*48c0*/  LDS R0, [UR49+0x100] ;  /* 0x00010031ff007984 */ /* 0x000ee20008000800 */
[----:B------:R-:W-:Y:S01]  /*48d0*/  VIADD R186, R172, UR49 ;  /* 0x00000031acba7c36 */ /* 0x000fe20008000000 */
[----:B------:R-:W1:Y:S01]  /*48e0*/  LDCU.64 UR52, c[0x0][0x348] ;  /* 0x00006900ff3477ac */ /* 0x000e620008000a00 */
[----:B------:R-:W-:-:S02]  /*48f0*/  IMAD.MOV R175, RZ, RZ, -R185 ;  /* 0x000000ffffaf7224 */ /* 0x000fc400078e0ab9 */
[----:B------:R-:W-:Y:S01]  /*4900*/  VIADD R186, R186, 0x200 ;  /* 0x00000200baba7836 */ /* 0x000fe20000000000 */
[----:B------:R-:W1:Y:S01]  /*4910*/  LDCU.64 UR38, c[0x0][0x888] ;  /* 0x00011100ff2677ac */ /* 0x000e620008000a00 */
[----:B------:R-:W1:Y:S01]  /*4920*/  LDC R73, c[0x0][0xb30] ;  /* 0x0002cc00ff497b82 */ /* 0x000e620000000800 */
[----:B------:R-:W1:Y:S01]  /*4930*/  LDCU.64 UR44, c[0x0][0x890] ;  /* 0x00011200ff2c77ac */ /* 0x000e620008000a00 */
[----:B------:R-:W-:-:S06]  /*4940*/  UIADD3 UR48, UPT, UPT, UR49, 0x200, URZ ;  /* 0x0000020031307890 */ /* 0x000fcc000fffe0ff */
[----:B------:R-:W1:Y:S08]  /*4950*/  LDC.64 R168, c[0x0][0xb10] ;  /* 0x0002c400ffa87b82 */ /* 0x000e700000000a00 */
[----:B------:R-:W1:Y:S08]  /*4960*/  LDC.64 R70, c[0x0][0xb18] ;  /* 0x0002c600ff467b82 */ /* 0x000e700000000a00 */
[----:B------:R-:W1:Y:S08]  /*4970*/  LDC.64 R68, c[0x0][0xb28] ;  /* 0x0002ca00ff447b82 */ /* 0x000e700000000a00 */
[----:B------:R-:W1:Y:S01]  /*4980*/  LDC.64 R166, c[0x0][0x8b0] ;  /* 0x00022c00ffa67b82 */ /* 0x000e620000000a00 */
[----:B---3--:R-:W-:-:S07]  /*4990*/  IMAD.IADD R79, R0, 0x1, R79 ;  /* 0x00000001004f7824 */ /* 0x008fce00078e024f */
[----:B------:R-:W3:Y:S08]  /*49a0*/  LDC.64 R164, c[0x0][0x8a8] ;  /* 0x00022a00ffa47b82 */ /* 0x000ef00000000a00 */
[----:B--2-4-:R-:W1:Y:S02]  /*49b0*/  LDC R178, c[0x0][0x374] ;  /* 0x0000dd00ffb27b82 */ /* 0x014e640000000800 */
.L_x_123:
[C---:B------:R-:W-:Y:S02]  /*49c0*/  LEA R0, R191.reuse, UR49, 0x3 ;  /* 0x00000031bf007c11 */ /* 0x040fe4000f8e18ff */
[----:B------:R-:W-:Y:S02]  /*49d0*/  SHF.L.U32 R3, R182, 0x1f, RZ ;  /* 0x0000001fb6037819 */ /* 0x000fe400000006ff */
[----:B------:R-:W-:Y:S02]  /*49e0*/  LEA R16, R191, UR49, 0x4 ;  /* 0x00000031bf107c11 */ /* 0x000fe4000f8e20ff */
[----:B------:R-:W2:Y:S02]  /*49f0*/  SYNCS.PHASECHK.TRANS64.TRYWAIT P0, [R0+URZ+0x70], R3 ;  /* 0x00007003000075a7 */ /* 0x000ea400080011ff */
[----:B-12---:R-:W-:Y:S05]  /*4a00*/  @!P0 BRA `(.L_x_79) ;  /* 0x0000006c00288947 */ /* 0x006fea0003800000 */
.L_x_159:
[----:B------:R-:W4:Y:S01]  /*4a10*/  LDC.64 R12, c[0x0][0xb10] ;  /* 0x0002c400ff0c7b82 */ /* 0x000f220000000a00 */
[----:B------:R-:W3:Y:S01]  /*4a20*/  LDS.128 R16, [R16+0xe0] ;  /* 0x0000e00010107984 */ /* 0x000ee20000000c00 */
[----:B-1----:R-:W-:Y:S01]  /*4a30*/  ISETP.NE.AND P1, PT, R73, 0x1, PT ;  /* 0x000000014900780c */ /* 0x002fe20003f25270 */
[----:B--2---:R-:W-:Y:S01]  /*4a40*/  VIADD R0, R0, 0x80 ;  /* 0x0000008000007836 */ /* 0x004fe20000000000 */
[----:B------:R-:W-:Y:S04]  /*4a50*/  ISETP.GE.AND P0, PT, R72, 0x1, PT ;  /* 0x000000014800780c */ /* 0x000fe80003f06270 */
[----:B------:R-:W1:Y:S01]  /*4a60*/  LDC.64 R10, c[0x0][0xb18] ;  /* 0x0002c600ff0a7b82 */ /* 0x000e620000000a00 */
[----:B------:R-:W-:Y:S01]  /*4a70*/  PRMT R0, RZ, 0x654, R0 ;  /* 0x00000654ff007816 */ /* 0x000fe20000000000 */
[----:B------:R-:W-:Y:S01]  /*4a80*/  @!PT LDS RZ, [RZ] ;  /* 0x00000000fffff984 */ /* 0x000fe20000000800 */
[----:B------:R-:W-:Y:S01]  /*4a90*/  @!PT LDS RZ, [RZ] ;  /* 0x00000000fffff984 */ /* 0x000fe20000000800 */
[----:B------:R-:W-:Y:S01]  /*4aa0*/  @!PT LDS RZ, [RZ] ;  /* 0x00000000fffff984 */ /* 0x000fe20000000800 */
[----:B------:R-:W-:Y:S01]  /*4ab0*/  @!PT LDS RZ, [RZ] ;  /* 0x00000000fffff984 */ /* 0x000fe20000000800 */
[----:B------:R2:W-:Y:S06]  /*4ac0*/  MEMBAR.ALL.CTA ;  /* 0x0000000000007992 */ /* 0x0005ec0000008000 */
[----:B--2---:R-:W2:Y:S01]  /*4ad0*/  FENCE.VIEW.ASYNC.S ;  /* 0x00000000000073c6 */ /* 0x004ea20000000000 */
[----:B------:R-:W1:Y:S08]  /*4ae0*/  @!P1 LDC R14, c[0x0][0xb20] ;  /* 0x0002c800ff0e9b82 */ /* 0x000e700000000800 */
[----:B------:R-:W1:Y:S01]  /*4af0*/  @!P1 LDC R9, c[0x0][0xb0c] ;  /* 0x0002c300ff099b82 */ /* 0x000e620000000800 */
[----:B--2---:R2:W-:Y:S01]  /*4b00*/  SYNCS.ARRIVE.TRANS64.RED.A1T0 RZ, [R0+URZ], RZ ;  /* 0x000000ff00ff79a7 */ /* 0x0045e200081004ff */
[----:B---3--:R-:W-:Y:S04]  /*4b10*/  LOP3.LUT P4, RZ, R18, 0x1, RZ, 0xc0, !PT ;  /* 0x0000000112ff7812 */ /* 0x008fe8000788c0ff */
[----:B------:R-:W-:Y:S09]  /*4b20*/  P2R R190, PR, RZ, 0x10 ;  /* 0x00000010ffbe7803 */ /* 0x000ff20000000000 */
[----:B------:R-:W-:Y:S02]  /*4b30*/  @P4 MOV R77, R16 ;  /* 0x00000010004d4202 */ /* 0x000fe40000000f00 */
[----:B------:R-:W-:Y:S01]  /*4b40*/  @P4 LOP3.LUT R75, R17, 0xffff, RZ, 0xc0, !PT ;  /* 0x0000ffff114b4812 */ /* 0x000fe200078ec0ff */
[----:B--2-4-:R-:W-:Y:S06]  /*4b50*/  @!P0 BRA `(.L_x_80) ;  /* 0x0000000000a48947 */ /* 0x014fec0003800000 */
[----:B------:R-:W-:Y:S01]  /*4b60*/  IMAD.HI.U32 R23, R178, R71, RZ ;  /* 0x00000047b2177227 */ /* 0x000fe200078e00ff */
[----:B------:R-:W-:Y:S02]  /*4b70*/  ISETP.NE.AND P0, PT, R70, 0x1, PT ;  /* 0x000000014600780c */ /* 0x000fe40003f05270 */
[----:B------:R-:W-:Y:S01]  /*4b80*/  ISETP.NE.AND P2, PT, R72, 0x1, PT ;  /* 0x000000014800780c */ /* 0x000fe20003f45270 */
[----:B------:R-:W-:Y:S01]  /*4b90*/  IMAD.HI.U32 R22, R177, R168, RZ ;  /* 0x000000a8b1167227 */ /* 0x000fe200078e00ff */
[----:B------:R-:W-:Y:S02]  /*4ba0*/  SHF.R.U32.HI R23, RZ, R174, R23 ;  /* 0x000000aeff177219 */ /* 0x000fe40000011617 */
[----:B------:R-:W-:Y:S01]  /*4bb0*/  ISETP.NE.AND P3, PT, R74, 0x1, PT ;  /* 0x000000014a00780c */ /* 0x000fe20003f65270 */
[----:B------:R-:W-:Y:S01]  /*4bc0*/  IMAD.HI.U32 R26, R77, R168, RZ ;  /* 0x000000a84d1a7227 */ /* 0x000fe200078e00ff */
[----:B------:R-:W-:Y:S02]  /*4bd0*/  SHF.R.U32.HI R22, RZ, R169, R22 ;  /* 0x000000a9ff167219 */ /* 0x000fe40000011616 */
[----:B------:R-:W-:Y:S01]  /*4be0*/  SEL R3, R178, R23, !P0 ;  /* 0x00000017b2037207 */ /* 0x000fe20004000000 */
[----:B------:R-:W-:Y:S01]  /*4bf0*/  IMAD.HI.U32 R23, R75, R71, RZ ;  /* 0x000000474b177227 */ /* 0x000fe200078e00ff */
[----:B------:R-:W-:Y:S02]  /*4c00*/  SEL R7, R177, R22, !P3 ;  /* 0x00000016b1077207 */ /* 0x000fe40005800000 */
[----:B------:R-:W-:Y:S01]  /*4c10*/  SHF.R.U32.HI R26, RZ, R169, R26 ;  /* 0x000000a9ff1a7219 */ /* 0x000fe2000001161a */
[-C--:B------:R-:W-:Y:S04]  /*4c20*/  IMAD.HI.U32 R22, R3, R68.reuse, RZ ;  /* 0x0000004403167227 */ /* 0x080fe800078e00ff */
[----:B------:R-:W-:Y:S01]  /*4c30*/  IMAD.HI.U32 R24, R7, R68, RZ ;  /* 0x0000004407187227 */ /* 0x000fe200078e00ff */
[-C--:B------:R-:W-:Y:S02]  /*4c40*/  @P2 SHF.R.U32.HI R3, RZ, R69.reuse, R22 ;  /* 0x00000045ff032219 */ /* 0x080fe40000011616 */
[----:B------:R-:W-:Y:S02]  /*4c50*/  SHF.R.U32.HI R22, RZ, R174, R23 ;  /* 0x000000aeff167219 */ /* 0x000fe40000011617 */
[----:B------:R-:W-:Y:S01]  /*4c60*/  @P2 SHF.R.U32.HI R7, RZ, R69, R24 ;  /* 0x00000045ff072219 */ /* 0x000fe20000011618 */
[C---:B------:R-:W-:Y:S01]  /*4c70*/  IMAD R2, R72.reuse, R3, RZ ;  /* 0x0000000348027224 */ /* 0x040fe200078e02ff */
[----:B------:R-:W-:Y:S02]  /*4c80*/  SEL R5, R75, R22, !P0 ;  /* 0x000000164b057207 */ /* 0x000fe40004000000 */
[----:B------:R-:W-:Y:S01]  /*4c90*/  SEL R3, R77, R26, !P3 ;  /* 0x0000001a4d037207 */ /* 0x000fe20005800000 */
[----:B------:R-:W-:Y:S01]  /*4ca0*/  IMAD R4, R72, R7, RZ ;  /* 0x0000000748047224 */ /* 0x000fe200078e02ff */
[C---:B------:R-:W-:Y:S01]  /*4cb0*/  ISETP.GE.AND P0, PT, R5.reuse, R2, PT ;  /* 0x000000020500720c */ /* 0x040fe20003f06270 */
[----:B------:R-:W-:Y:S03]  /*4cc0*/  IMAD.HI.U32 R6, R5, R68, RZ ;  /* 0x0000004405067227 */ /* 0x000fe600078e00ff */
[----:B------:R-:W-:Y:S01]  /*4cd0*/  ISETP.GE.OR P0, PT, R3, R4, P0 ;  /* 0x000000040300720c */ /* 0x000fe20000706670 */
[----:B------:R-:W-:Y:S01]  /*4ce0*/  IMAD.MOV R4, RZ, RZ, -R3 ;  /* 0x000000ffff047224 */ /* 0x000fe200078e0a03 */
[-C--:B------:R-:W-:Y:S03]  /*4cf0*/  SHF.R.U32.HI R6, RZ, R69.reuse, R6 ;  /* 0x00000045ff067219 */ /* 0x080fe60000011606 */
[----:B------:R-:W-:Y:S01]  /*4d00*/  IMAD R77, R74, R4, R77 ;  /* 0x000000044a4d7224 */ /* 0x000fe200078e024d */
[----:B------:R-:W-:Y:S05]  /*4d10*/  SEL R15, R5, R6, !P2 ;  /* 0x00000006050f7207 */ /* 0x000fea0005000000 */
[----:B------:R-:W-:Y:S02]  /*4d20*/  IMAD.MOV R6, RZ, RZ, -R15 ;  /* 0x000000ffff067224 */ /* 0x000fe400078e0a0f */
[C---:B------:R-:W-:Y:S04]  /*4d30*/  @!P0 IMAD.HI.U32 R2, R3.reuse, R68, RZ ;  /* 0x0000004403028227 */ /* 0x040fe800078e00ff */
[----:B------:R-:W-:Y:S01]  /*4d40*/  IMAD R6, R72, R6, R5 ;  /* 0x0000000648067224 */ /* 0x000fe200078e0205 */
[----:B------:R-:W-:Y:S04]  /*4d50*/  @!P0 SHF.R.U32.HI R2, RZ, R69, R2 ;  /* 0x00000045ff028219 */ /* 0x000fe80000011602 */
[----:B------:R-:W-:Y:S02]  /*4d60*/  @!P0 SEL R0, R3, R2, !P2 ;  /* 0x0000000203008207 */ /* 0x000fe40005000000 */
[----:B------:R-:W-:Y:S02]  /*4d70*/  IADD3 R2, PT, PT, -R5, RZ, RZ ;  /* 0x000000ff05027210 */ /* 0x000fe40007ffe1ff */
[----:B------:R-:W-:Y:S01]  /*4d80*/  @!P0 IADD3 R8, PT, PT, R15, -R0, RZ ;  /* 0x800000000f088210 */ /* 0x000fe20007ffe0ff */
[----:B------:R-:W-:Y:S02]  /*4d90*/  @!P0 IMAD R0, R7, R6, R0 ;  /* 0x0000000607008224 */ /* 0x000fe400078e0200 */
[----:B------:R-:W-:Y:S02]  /*4da0*/  IMAD R75, R70, R2, R75 ;  /* 0x00000002464b7224 */ /* 0x000fe400078e024b */
[----:B------:R-:W-:Y:S02]  /*4db0*/  @!P0 IMAD R5, R8, R72, R3 ;  /* 0x0000004808058224 */ /* 0x000fe400078e0203 */
[----:B------:R-:W-:Y:S04]  /*4dc0*/  @!P0 IMAD.MOV.U32 R3, RZ, RZ, R0 ;  /* 0x000000ffff038224 */ /* 0x000fe800078e0000 */
[----:B------:R-:W-:Y:S02]  /*4dd0*/  IMAD R77, R3, R74, R77 ;  /* 0x0000004a034d7224 */ /* 0x000fe400078e024d */
[----:B------:R-:W-:Y:S07]  /*4de0*/  IMAD R75, R5, R70, R75 ;  /* 0x00000046054b7224 */ /* 0x000fee00078e024b */
.L_x_80:
[----:B-1----:R-:W-:Y:S01]  /*4df0*/  @!P1 ISETP.NE.AND P0, PT, R10, 0x1, PT ;  /* 0x000000010a00980c */ /* 0x002fe20003f05270 */
[----:B------:R-:W-:Y:S01]  /*4e00*/  @!P1 IMAD.HI.U32 R0, R77, R12, RZ ;  /* 0x0000000c4d009227 */ /* 0x000fe200078e00ff */
[----:B------:R-:W-:Y:S01]  /*4e10*/  @!P1 ISETP.NE.AND P2, PT, R9, 0x1, PT ;  /* 0x000000010900980c */ /* 0x000fe20003f45270 */
[----:B------:R-:W-:Y:S01]  /*4e20*/  ULOP3.LUT UP0, URZ, UR48, 0x1b0, URZ, 0xc0, !UPT ;  /* 0x000001b030ff7892 */ /* 0x000fe2000f80c0ff */
[----:B------:R-:W-:Y:S01]  /*4e30*/  R2UR UR42, R21 ;  /* 0x00000000152a72ca */ /* 0x000fe200000e0000 */
[----:B------:R-:W-:Y:S01]  /*4e40*/  @!P1 IMAD.HI.U32 R3, R75, R11, RZ ;  /* 0x0000000b4b039227 */ /* 0x000fe200078e00ff */
[----:B------:R-:W-:Y:S02]  /*4e50*/  @!P1 SHF.R.U32.HI R0, RZ, R13, R0 ;  /* 0x0000000dff009219 */ /* 0x000fe40000011600 */
[----:B------:R-:W-:Y:S01]  /*4e60*/  R2UR UR41, R20 ;  /* 0x00000000142972ca */ /* 0x000fe200000e0000 */
[----:B------:R-:W-:Y:S01]  /*4e70*/  VIADD R191, R191, 0x1 ;  /* 0x00000001bfbf7836 */ /* 0x000fe20000000000 */
[----:B------:R-:W-:Y:S02]  /*4e80*/  @!P1 SHF.R.U32.HI R2, RZ, R14, R3 ;  /* 0x0000000eff029219 */ /* 0x000fe40000011603 */
[----:B------:R-:W-:Y:S02]  /*4e90*/  @!P1 SEL R3, R77, R0, !P2 ;  /* 0x000000004d039207 */ /* 0x000fe40005000000 */
[----:B------:R-:W-:Y:S02]  /*4ea0*/  @!P1 SEL R2, R75, R2, !P0 ;  /* 0x000000024b029207 */ /* 0x000fe40004000000 */
[----:B------:R-:W-:Y:S01]  /*4eb0*/  @P4 SHF.R.U32.HI R179, RZ, 0x10, R17 ;  /* 0x00000010ffb34819 */ /* 0x000fe20000011611 */
[----:B------:R-:W-:Y:S02]  /*4ec0*/  USHF.L.U32 UR42, UR42, 0x7, URZ ;  /* 0x000000072a2a7899 */ /* 0x000fe400080006ff */
[----:B------:R-:W-:Y:S02]  /*4ed0*/  @!P1 IMAD.IADD R0, R2, 0x1, -R3 ;  /* 0x0000000102009824 */ /* 0x000fe400078e0a03 */
[----:B------:R-:W-:Y:S01]  /*4ee0*/  @!P1 IMAD.IADD R2, R3, 0x1, -R2 ;  /* 0x0000000103029824 */ /* 0x000fe200078e0a02 */
[----:B------:R-:W-:Y:S01]  /*4ef0*/  USHF.L.U32 UR41, UR41, 0x8, URZ ;  /* 0x0000000829297899 */ /* 0x000fe200080006ff */
[----:B------:R-:W-:Y:S02]  /*4f00*/  @!P1 IMAD R77, R0, R9, R77 ;  /* 0x00000009004d9224 */ /* 0x000fe400078e024d */
[----:B------:R-:W-:Y:S01]  /*4f10*/  @!P1 IMAD R75, R2, R10, R75 ;  /* 0x0000000a024b9224 */ /* 0x000fe200078e024b */
[----:B------:R-:W-:Y:S08]  /*4f20*/  BRA.U !UP0, `(.L_x_81) ;  /* 0x0000000108407547 */ /* 0x000ff0000b800000 */
[----:B------:R-:W1:Y:S01]  /*4f30*/  LDCU.64 UR8, c[0x4][0x88] ;  /* 0x01001100ff0877ac */ /* 0x000e620008000a00 */
[----:B------:R-:W-:Y:S01]  /*4f40*/  MOV R3, 0x0 ;  /* 0x0000000000037802 */ /* 0x000fe20000000f00 */
[----:B------:R-:W-:Y:S02]  /*4f50*/  HFMA2 R12, -RZ, RZ, 0, 5.9604644775390625e-08 ;  /* 0x00000001ff0c7431 */ /* 0x000fe400000001ff */
[----:B------:R-:W-:Y:S02]  /*4f60*/  IMAD.MOV.U32 R8, RZ, RZ, 0x70 ;  /* 0x00000070ff087424 */ /* 0x000fe400078e00ff */
[----:B------:R-:W-:Y:S01]  /*4f70*/  IMAD.MOV.U32 R13, RZ, RZ, RZ ;  /* 0x000000ffff0d7224 */ /* 0x000fe200078e00ff */
[----:B------:R-:W2:Y:S01]  /*4f80*/  LDCU.64 UR6, c[0x4][0x90] ;  /* 0x01001200ff0677ac */ /* 0x000ea20008000a00 */
[----:B------:R-:W3:Y:S01]  /*4f90*/  LDC.64 R2, c[0x4][R3] ;  /* 0x0100000003027b82 */ /* 0x000ee20000000a00 */
[----:B------:R-:W4:Y:S01]  /*4fa0*/  LDCU.64 UR4, c[0x4][0x8] ;  /* 0x01000100ff0477ac */ /* 0x000f220008000a00 */
[----:B-1----:R-:W-:Y:S01]  /*4fb0*/  MOV R5, UR9 ;  /* 0x0000000900057c02 */ /* 0x002fe20008000f00 */
[----:B------:R-:W-:Y:S01]  /*4fc0*/  IMAD.U32 R4, RZ, RZ, UR8 ;  /* 0x00000008ff047e24 */ /* 0x000fe2000f8e00ff */
[----:B--2---:R-:W-:Y:S01]  /*4fd0*/  MOV R7, UR7 ;  /* 0x0000000700077c02 */ /* 0x004fe20008000f00 */
[----:B------:R-:W-:Y:S01]  /*4fe0*/  IMAD.U32 R6, RZ, RZ, UR6 ;  /* 0x00000006ff067e24 */ /* 0x000fe2000f8e00ff */
[----:B----4-:R-:W-:Y:S01]  /*4ff0*/  MOV R11, UR5 ;  /* 0x00000005000b7c02 */ /* 0x010fe20008000f00 */
[----:B------:R-:W-:Y:S02]  /*5000*/  IMAD.U32 R10, RZ, RZ, UR4 ;  /* 0x00000004ff0a7e24 */ /* 0x000fe4000f8e00ff */
[----:B------:R-:W-:Y:S07]  /*5010*/  LEPC R20, `(.L_x_81) ;  /* 0x000000001014794e */ /* 0x000fee0000000000 */
[----:B---3-5:R-:W-:Y:S05]  /*5020*/  CALL.ABS.NOINC R2 ;  /* 0x0000000002007343 */ /* 0x028fea0003c00000 */
.L_x_81:
[----:B------:R-:W-:Y:S01]  /*5030*/  LOP3.LUT P0, RZ, R188, 0x1b0, RZ, 0xc0, !PT ;  /* 0x000001b0bcff7812 */ /* 0x000fe2000780c0ff */
[----:B------:R-:W-:Y:S11]  /*5040*/  BSSY.RECONVERGENT B6, `(.L_x_82) ;  /* 0x0000013000067945 */ /* 0x000ff60003800200 */
[----:B------:R-:W-:Y:S01]  /*5050*/  @!UPT UIADD3 URZ, UPT, UPT, URZ, URZ, URZ ;  /* 0x000000fffffff290 */ /* 0x000fe2000fffe0ff */
[----:B------:R-:W-:Y:S05]  /*5060*/  @!P0 BRA `(.L_x_83) ;  /* 0x0000000000408947 */ /* 0x000fea0003800000 */
        /* <DEDUP_REMOVED lines=16> */
.L_x_83:
[----:B------:R-:W-:Y:S05]  /*5170*/  BSYNC.RECONVERGENT B6 ;  /* 0x0000000000067941 */ /* 0x000fea0003800200 */
.L_x_82:
[----:B------:R-:W-:Y:S01]  /*5180*/  ISETP.NE.U32.AND P4, PT, R166, RZ, PT ;  /* 0x000000ffa600720c */ /* 0x000fe20003f85070 */
[----:B------:R-:W-:Y:S01]  /*5190*/  UISETP.NE.AND UP2, UPT, UR50, URZ, UPT ;  /* 0x000000ff3200728c */ /* 0x000fe2000bf45270 */
[----:B------:R-:W-:Y:S01]  /*51a0*/  ISETP.NE.U32.AND P2, PT, RZ, UR38, PT ;  /* 0x00000026ff007c0c */ /* 0x000fe2000bf45070 */
[----:B------:R-:W-:Y:S01]  /*51b0*/  UISETP.NE.U32.AND UP1, UPT, UR44, URZ, UPT ;  /* 0x000000ff2c00728c */ /* 0x000fe2000bf25070 */
[----:B------:R-:W-:Y:S01]  /*51c0*/  ISETP.NE.AND.EX P4, PT, R167, RZ, PT, P4 ;  /* 0x000000ffa700720c */ /* 0x000fe20003f85340 */
[----:B------:R-:W-:Y:S01]  /*51d0*/  UPLOP3.LUT UP0, UPT, UPT, UPT, UPT, 0x40, 0x4 ;  /* 0x000000000004789c */ /* 0x000fe20003f0e870 */
[----:B------:R-:W-:Y:S01]  /*51e0*/  ISETP.NE.AND.EX P2, PT, RZ, UR39, PT, P2 ;  /* 0x00000027ff007c0c */ /* 0x000fe2000bf45320 */
[----:B------:R-:W-:Y:S01]  /*51f0*/  UISETP.NE.AND.EX UP1, UPT, UR45, URZ, UPT, UP1 ;  /* 0x000000ff2d00728c */ /* 0x000fe2000bf25310 */
[----:B------:R-:W-:Y:S04]  /*5200*/  PLOP3.LUT P1, PT, PT, PT, UP2, 0x80, 0x8 ;  /* 0x000000000008781c */ /* 0x000fe80003f2f028 */
[----:B------:R-:W-:Y:S06]  /*5210*/  @UP2 UPLOP3.LUT UP0, UPT, UPT, UPT, UP1, 0x80, 0x8 ;  /* 0x000000000008289c */ /* 0x000fec0003f0f010 */
[----:B------:R-:W-:Y:S01]  /*5220*/  PLOP3.LUT P0, PT, PT, PT, UP0, 0x80, 0x8 ;  /* 0x000000000008781c */ /* 0x000fe20003f0f008 */
[----:B------:R-:W-:Y:S01]  /*5230*/  @!UPT UIADD3 URZ, UPT, UPT, URZ, URZ, URZ ;  /* 0x000000fffffff290 */ /* 0x000fe2000fffe0ff */
[----:B------:R-:W-:Y:S11]  /*5240*/  BRA.U !UP1, `(.L_x_84) ;  /* 0x0000000109387547 */ /* 0x000ff6000b800000 */
[----:B------:R-:W-:Y:S01]  /*5250*/  UISETP.NE.U32.AND UP0, UPT, UR38, URZ, UPT ;  /* 0x000000ff2600728c */ /* 0x000fe2000bf05070 */
[----:B------:R-:W-:Y:S02]  /*5260*/  HFMA2 R0, -RZ, RZ, 0, 5.9604644775390625e-08 ;  /* 0x00000001ff007431 */ /* 0x000fe400000001ff */
[----:B------:R-:W-:Y:S01]  /*5270*/  IMAD.MOV.U32 R171, RZ, RZ, 0x1 ;  /* 0x00000001ffab7424 */ /* 0x000fe200078e00ff */
[----:B------:R-:W-:Y:S06]  /*5280*/  UISETP.NE.AND.EX UP0, UPT, UR39, URZ, UPT, UP0 ;  /* 0x000000ff2700728c */ /* 0x000fec000bf05300 */
[----:B------:R-:W-:Y:S05]  /*5290*/  PLOP3.LUT P3, PT, PT, PT, UP0, 0x80, 0x8 ;  /* 0x000000000008781c */ /* 0x000fea0003f6f008 */
[----:B------:R-:W1:Y:S01]  /*52a0*/  @UP0 LDCU.64 UR6, c[0x0][0x888] ;  /* 0x00011100ff0607ac */ /* 0x000e620008000a00 */
[----:B------:R-:W-:Y:S07]  /*52b0*/  @UP0 UIMAD UR4, UR36, UR44, URZ ;  /* 0x0000002c240402a4 */ /* 0x000fee000f8e02ff */
[----:B------:R-:W-:Y:S01]  /*52c0*/  @!P3 PRMT R171, R0, 0x7610, R171 ;  /* 0x0000761000abb816 */ /* 0x000fe200000000ab */
[----:B-1----:R-:W-:Y:S03]  /*52d0*/  @UP0 UIMAD.WIDE UR6, UR4, 0x4, UR6 ;  /* 0x00000004040608a5 */ /* 0x002fe6000f8e0206 */
[----:B------:R-:W1:Y:S03]  /*52e0*/  @!UP0 LDCU UR4, c[0x0][0x880] ;  /* 0x00011000ff0487ac */ /* 0x000e660008000800 */
[----:B------:R-:W-:Y:S01]  /*52f0*/  IMAD.U32 R2, RZ, RZ, UR6 ;  /* 0x00000006ff027e24 */ /* 0x000fe2000f8e00ff */
[----:B------:R-:W-:Y:S05]  /*5300*/  MOV R3, UR7 ;  /* 0x0000000700037c02 */ /* 0x000fea0008000f00 */
[----:B-----5:R2:W5:Y:S02]  /*5310*/  @P3 LDG.E R81, desc[UR46][R2.64] ;  /* 0x0000002e02513981 */ /* 0x020564000c1e1900 */
[----:B-12---:R-:W-:Y:S02]  /*5320*/  @!P3 IMAD.U32 R81, RZ, RZ, UR4 ;  /* 0x00000004ff51be24 */ /* 0x006fe4000f8e00ff */
.L_x_84:
[----:B------:R-:W-:Y:S05]  /*5330*/  @!P4 BRA `(.L_x_85) ;  /* 0x000000000020c947 */ /* 0x000fea0003800000 */
[----:B------:R-:W-:Y:S04]  /*5340*/  ISETP.NE.U32.AND P3, PT, R164, RZ, PT ;  /* 0x000000ffa400720c */ /* 0x000fe80003f65070 */
[----:B------:R-:W-:Y:S11]  /*5350*/  ISETP.NE.AND.EX P3, PT, R165, RZ, PT, P3 ;  /* 0x000000ffa500720c */ /* 0x000ff60003f65330 */
[----:B------:R-:W-:Y:S02]  /*5360*/  @!UPT UIADD3 URZ, UPT, UPT, URZ, URZ, URZ ;  /* 0x000000fffffff290 */ /* 0x000fe4000fffe0ff */
[----:B------:R-:W1:Y:S01]  /*5370*/  @P3 LDC.64 R2, c[0x0][0x8a8] ;  /* 0x00022a00ff023b82 */ /* 0x000e620000000a00 */
[----:B------:R-:W-:Y:S04]  /*5380*/  @P3 IMAD R0, R166, UR36, RZ ;  /* 0x00000024a6003c24 */ /* 0x000fe8000f8e02ff */
[----:B-1----:R-:W-:Y:S05]  /*5390*/  @P3 IMAD.WIDE R2, R0, 0x4, R2 ;  /* 0x0000000400023825 */ /* 0x002fea00078e0202 */
[----:B-----5:R1:W5:Y:S02]  /*53a0*/  @P3 LDG.E R78, desc[UR46][R2.64] ;  /* 0x0000002e024e3981 */ /* 0x020364000c1e1900 */
[----:B-1----:R-:W2:Y:S02]  /*53b0*/  @!P3 LDC R78, c[0x0][0x8a0] ;  /* 0x00022800ff4ebb82 */ /* 0x002ea40000000800 */
.L_x_85:
[----:B-----5:R-:W-:Y:S01]  /*53c0*/  FSETP.NEU.AND P4, PT, R81, RZ, PT ;  /* 0x000000ff5100720b */ /* 0x020fe20003f8d000 */
[----:B------:R-:W-:Y:S01]  /*53d0*/  BSSY B1, `(.L_x_86) ;  /* 0x0000047000017945 */ /* 0x000fe20003800000 */
[----:B------:R-:W-:Y:S01]  /*53e0*/  SEL R5, RZ, 0xffffffff, P2 ;  /* 0xffffffffff057807 */ /* 0x000fe20001000000 */
[----:B------:R-:W-:Y:S01]  /*53f0*/  IMAD.MOV.U32 R196, RZ, RZ, 0x1 ;  /* 0x00000001ffc47424 */ /* 0x000fe200078e00ff */
[----:B------:R-:W-:Y:S01]  /*5400*/  LOP3.LUT P3, RZ, R171, 0xff, RZ, 0xc0, !PT ;  /* 0x000000ffabff7812 */ /* 0x000fe2000786c0ff */
[C---:B------:R-:W-:Y:S01]  /*5410*/  IMAD R80, R76.reuse, 0x100, R79 ;  /* 0x000001004c507824 */ /* 0x040fe200078e024f */
[----:B------:R-:W-:Y:S02]  /*5420*/  @P1 SEL R0, RZ, 0xffffffff, P4 ;  /* 0xffffffffff001807 */ /* 0x000fe40002000000 */
[----:B------:R-:W-:Y:S02]  /*5430*/  CS2R R162, SRZ ;  /* 0x0000000000a27805 */ /* 0x000fe4000001ff00 */
[----:B------:R-:W-:Y:S02]  /*5440*/  LEA R3, R181, UR49, 0x3 ;  /* 0x00000031b5037c11 */ /* 0x000fe4000f8e18ff */
[----:B------:R-:W-:Y:S02]  /*5450*/  CS2R R160, SRZ ;  /* 0x0000000000a07805 */ /* 0x000fe4000001ff00 */
[----:B------:R-:W-:Y:S02]  /*5460*/  @P0 SEL R0, R5, R0, !P3 ;  /* 0x0000000005000207 */ /* 0x000fe40005800000 */
[----:B------:R-:W-:Y:S02]  /*5470*/  CS2R R158, SRZ ;  /* 0x00000000009e7805 */ /* 0x000fe4000001ff00 */
[----:B------:R-:W-:Y:S02]  /*5480*/  LEA R193, R76, UR49, 0x3 ;  /* 0x000000314cc17c11 */ /* 0x000fe4000f8e18ff */
[----:B------:R-:W-:Y:S02]  /*5490*/  CS2R R156, SRZ ;  /* 0x00000000009c7805 */ /* 0x000fe4000001ff00 */
[----:B------:R-:W-:Y:S02]  /*54a0*/  @P1 LOP3.LUT R0, R0, 0x1, RZ, 0xc0, !PT ;  /* 0x0000000100001812 */ /* 0x000fe400078ec0ff */
[----:B------:R-:W-:Y:S02]  /*54b0*/  CS2R R154, SRZ ;  /* 0x00000000009a7805 */ /* 0x000fe4000001ff00 */
[----:B------:R-:W-:Y:S02]  /*54c0*/  SHF.L.U32 R2, R183, 0x1f, RZ ;  /* 0x0000001fb7027819 */ /* 0x000fe400000006ff */
[----:B------:R-:W-:Y:S02]  /*54d0*/  CS2R R152, SRZ ;  /* 0x0000000000987805 */ /* 0x000fe4000001ff00 */
[----:B------:R-:W-:Y:S02]  /*54e0*/  ISETP.NE.U32.OR P6, PT, R0, 0x1, !P1 ;  /* 0x000000010000780c */ /* 0x000fe40004fc5470 */
[----:B------:R-:W-:Y:S02]  /*54f0*/  CS2R R150, SRZ ;  /* 0x0000000000967805 */ /* 0x000fe4000001ff00 */
[----:B------:R-:W-:Y:S02]  /*5500*/  PLOP3.LUT P2, PT, PT, PT, UP1, 0x80, 0x8 ;  /* 0x000000000008781c */ /* 0x000fe40003f4f018 */
[----:B------:R-:W-:Y:S02]  /*5510*/  CS2R R148, SRZ ;  /* 0x0000000000947805 */ /* 0x000fe4000001ff00 */
[----:B------:R-:W-:Y:S02]  /*5520*/  SEL R0, RZ, 0xffffffff, P4 ;  /* 0xffffffffff007807 */ /* 0x000fe40002000000 */
[----:B------:R-:W-:Y:S03]  /*5530*/  P2R R198, PR, RZ, 0x40 ;  /* 0x00000040ffc67803 */ /* 0x000fe60000000000 */
[----:B------:R-:W-:Y:S04]  /*5540*/  @P6 SHF.L.U32 R4, R180, 0x1f, RZ ;  /* 0x0000001fb4046819 */ /* 0x000fe800000006ff */
[----:B------:R-:W-:Y:S01]  /*5550*/  @P2 SEL R0, R5, R0, !P3 ;  /* 0x0000000005002207 */ /* 0x000fe20005800000 */
[----:B------:R-:W1:Y:S03]  /*5560*/  @P6 SYNCS.PHASECHK.TRANS64.TRYWAIT P1, [R3+URZ+0x20], R4 ;  /* 0x00002004030065a7 */ /* 0x000e6600080211ff */
[----:B------:R-:W-:Y:S04]  /*5570*/  LOP3.LUT R0, R0, 0x1, RZ, 0xc0, !PT ;  /* 0x0000000100007812 */ /* 0x000fe800078ec0ff */
[----:B------:R-:W-:Y:S04]  /*5580*/  ISETP.NE.U32.AND P5, PT, R0, 0x1, PT ;  /* 0x000000010000780c */ /* 0x000fe80003fa5070 */
[----:B------:R-:W-:Y:S01]  /*5590*/  P2R R197, PR, RZ, 0x20 ;  /* 0x00000020ffc57803 */ /* 0x000fe20000000000 */
[----:B------:R3:W4:Y:S01]  /*55a0*/  SYNCS.PHASECHK.TRANS64.TRYWAIT P0, [R193+URZ+0x90], R2 ;  /* 0x00009002c10075a7 */ /* 0x00072200080011ff */
[----:B-1----:R-:W-:Y:S01]  /*55b0*/  @P6 SEL R196, RZ, 0x1, !P1 ;  /* 0x00000001ffc46807 */ /* 0x002fe20004800000 */
[----:B---3--:R-:W-:Y:S06]  /*55c0*/  @!P6 BRA `(.L_x_87) ;  /* 0x00000000009ce947 */ /* 0x008fec0003800000 */
[----:B------:R-:W-:Y:S01]  /*55d0*/  @P5 IMAD R6, R181, 0x2000, R186 ;  /* 0x00002000b5065824 */ /* 0x000fe200078e02ba */
[----:B------:R-:W-:Y:S01]  /*55e0*/  ISETP.NE.AND P1, PT, R196, RZ, PT ;  /* 0x000000ffc400720c */ /* 0x000fe20003f25270 */
[----:B------:R-:W-:Y:S01]  /*55f0*/  BSSY B0, `(.L_x_88) ;  /* 0x0000010000007945 */ /* 0x000fe20003800000 */
[----:B------:R-:W-:Y:S01]  /*5600*/  CS2R R150, SRZ ;  /* 0x0000000000967805 */ /* 0x000fe2000001ff00 */
[--C-:B------:R-:W-:Y:S01]  /*5610*/  @P5 IMAD R7, R187, -0x10, R6.reuse ;  /* 0xfffffff0bb075824 */ /* 0x100fe200078e0206 */
[----:B------:R-:W-:Y:S01]  /*5620*/  CS2R R148, SRZ ;  /* 0x0000000000947805 */ /* 0x000fe2000001ff00 */
[----:B------:R-:W-:Y:S01]  /*5630*/  @P5 IMAD R5, R185, -0x10, R6 ;  /* 0xfffffff0b9055824 */ /* 0x000fe200078e0206 */
[----:B------:R-:W-:Y:S01]  /*5640*/  CS2R R158, SRZ ;  /* 0x00000000009e7805 */ /* 0x000fe2000001ff00 */
[----:B------:R-:W-:Y:S01]  /*5650*/  @P5 IMAD R4, R184, 0x10, R7 ;  /* 0x00000010b8045824 */ /* 0x000fe200078e0207 */
[----:B------:R-:W-:Y:S02]  /*5660*/  CS2R R156, SRZ ;  /* 0x00000000009c7805 */ /* 0x000fe4000001ff00 */
[----:B------:R-:W-:Y:S02]  /*5670*/  CS2R R154, SRZ ;  /* 0x00000000009a7805 */ /* 0x000fe4000001ff00 */
[----:B------:R-:W-:Y:S02]  /*5680*/  CS2R R152, SRZ ;  /* 0x0000000000987805 */ /* 0x000fe4000001ff00 */
[----:B------:R-:W-:Y:S02]  /*5690*/  CS2R R162, SRZ ;  /* 0x0000000000a27805 */ /* 0x000fe4000001ff00 */
[----:B------:R-:W-:Y:S01]  /*56a0*/  CS2R R160, SRZ ;  /* 0x0000000000a07805 */ /* 0x000fe2000001ff00 */
[----:B------:R-:W-:Y:S06]  /*56b0*/  @P1 BRA `(.L_x_89) ;  /* 0x00000000000c1947 */ /* 0x000fec0003800000 */
[----:B------:R-:W-:Y:S04]  /*56c0*/  SHF.L.U32 R0, R180, 0x1f, RZ ;  /* 0x0000001fb4007819 */ /* 0x000fe800000006ff */
[----:B------:R-:W1:Y:S02]  /*56d0*/  SYNCS.PHASECHK.TRANS64.TRYWAIT P1, [R3+URZ+0x20], R0 ;  /* 0x00002000030075a7 */ /* 0x000e6400080211ff */
[----:B-1----:R-:W-:Y:S05]  /*56e0*/  @!P1 BRA `(.L_x_90) ;  /* 0x0000006000049947 */ /* 0x002fea0003800000 */
.L_x_89:
[----:B------:R-:W-:Y:S05]  /*56f0*/  BSYNC B0 ;  /* 0x0000000000007941 */ /* 0x000fea0003800000 */
.L_x_88:
[----:B------:R-:W-:Y:S01]  /*5700*/  ISETP.NE.AND P1, PT, R197, RZ, PT ;  /* 0x000000ffc500720c */ /* 0x000fe20003f25270 */
[----:B-1----:R-:W-:Y:S02]  /*5710*/  VIADD R3, R3, 0x40 ;  /* 0x0000004003037836 */ /* 0x002fe40000000000 */
[----:B------:R-:W-:Y:S02]  /*5720*/  IMAD.U32 R0, RZ, RZ, UR37 ;  /* 0x00000025ff007e24 */ /* 0x000fe4000f8e00ff */
[----:B------:R-:W-:Y:S03]  /*5730*/  VIADD R181, R181, 0x1 ;  /* 0x00000001b5b57836 */ /* 0x000fe60000000000 */
[----:B------:R-:W-:Y:S05]  /*5740*/  PRMT R0, R0, 0x654, R3 ;  /* 0x0000065400007816 */ /* 0x000fea0000000003 */
[----:B------:R1:W3:Y:S04]  /*5750*/  @P1 LDS.128 R148, [R6] ;  /* 0x0000000006941984 */ /* 0x0002e80000000c00 */
[----:B------:R1:W1:Y:S04]  /*5760*/  @P1 LDS.128 R156, [R5+0x20] ;  /* 0x00002000059c1984 */ /* 0x0002680000000c00 */
[----:B------:R1:W1:Y:S04]  /*5770*/  @P1 LDS.128 R152, [R7+0x10] ;  /* 0x0000100007981984 */ /* 0x0002680000000c00 */
[----:B------:R1:W1:Y:S01]  /*5780*/  @P1 LDS.128 R160, [R4+0x10] ;  /* 0x0000100004a01984 */ /* 0x0002620000000c00 */
[C---:B------:R-:W-:Y:S01]  /*5790*/  ISETP.NE.AND P1, PT, R181.reuse, 0x4, PT ;  /* 0x00000004b500780c */ /* 0x040fe20003f25270 */
[----:B------:R-:W-:Y:S01]  /*57a0*/  @!PT LDS RZ, [RZ] ;  /* 0x00000000fffff984 */ /* 0x000fe20000000800 */
[----:B------:R-:W-:Y:S01]  /*57b0*/  @!PT LDS RZ, [RZ] ;  /* 0x00000000fffff984 */ /* 0x000fe20000000800 */
[----:B------:R-:W-:Y:S01]  /*57c0*/  @!PT LDS RZ, [RZ] ;  /* 0x00000000fffff984 */ /* 0x000fe20000000800 */
[----:B------:R-:W-:Y:S01]  /*57d0*/  @!PT LDS RZ, [RZ] ;  /* 0x00000000fffff984 */ /* 0x000fe20000000800 */
[----:B------:R5:W-:Y:S06]  /*57e0*/  MEMBAR.ALL.CTA ;  /* 0x0000000000007992 */ /* 0x000bec0000008000 */
[----:B-----5:R-:W5:Y:S01]  /*57f0*/  FENCE.VIEW.ASYNC.S ;  /* 0x00000000000073c6 */ /* 0x020f620000000000 */
[----:B------:R-:W-:Y:S02]  /*5800*/  SEL R3, RZ, 0x1, P1 ;  /* 0x00000001ff037807 */ /* 0x000fe40000800000 */
[----:B------:R-:W-:Y:S02]  /*5810*/  SEL R181, R181, RZ, P1 ;  /* 0x000000ffb5b57207 */ /* 0x000fe40000800000 */
[----:B------:R-:W-:Y:S01]  /*5820*/  LOP3.LUT R180, R180, R3, RZ, 0x3c, !PT ;  /* 0x00000003b4b47212 */ /* 0x000fe200078e3cff */
[----:B-----5:R1:W-:Y:S06]  /*5830*/  SYNCS.ARRIVE.TRANS64.RED.A1T0 RZ, [R0+URZ], RZ ;  /* 0x000000ff00ff79a7 */ /* 0x0203ec00081004ff */
.L_x_87:
[----:B------:R-:W-:Y:S05]  /*5840*/  BSYNC B1 ;  /* 0x0000000000017941 */ /* 0x000fea0003800000 */
.L_x_86:
[----:B-1----:R-:W-:Y:S04]  /*5850*/  SHF.R.U32.HI R0, RZ, 0x15, R80 ;  /* 0x00000015ff007819 */ /* 0x002fe80000011650 */
[----:B------:R-:W-:Y:S01]  /*5860*/  LOP3.LUT P1, RZ, R0, 0x3, R173, 0x48, !PT ;  /* 0x0000000300ff7812 */ /* 0x000fe200078248ad */
[----:B------:R-:W-:Y:S01]  /*5870*/  @!UPT UIADD3 URZ, UPT, UPT, URZ, URZ, URZ ;  /* 0x000000fffffff290 */ /* 0x000fe2000fffe0ff */
[----:B----4-:R-:W-:Y:S11]  /*5880*/  @P0 BRA `(.L_x_91) ;  /* 0x0000000000080947 */ /* 0x010ff60003800000 */
[----:B------:R-:W1:Y:S02]  /*5890*/  SYNCS.PHASECHK.TRANS64.TRYWAIT P0, [R193+URZ+0x90], R2 ;  /* 0x00009002c10075a7 */ /* 0x000e6400080011ff */
[----:B-1----:R-:W-:Y:S05]  /*58a0*/  @!P0 BRA `(.L_x_92) ;  /* 0x0000005c00a88947 */ /* 0x002fea0003800000 */
.L_x_91:
[----:B------:R-:W-:Y:S04]  /*58b0*/  BSSY.RECONVERGENT B6, `(.L_x_93) ;  /* 0x0000012000067945 */ /* 0x000fe80003800200 */
[----:B------:R-:W-:Y:S05]  /*58c0*/  @!P1 BRA `(.L_x_94) ;  /* 0x0000000000409947 */ /* 0x000fea0003800000 */
[----:B------:R-:W4:Y:S01]  /*58d0*/  LDCU.64 UR8, c[0x4][0x78] ;  /* 0x01000f00ff0877ac */ /* 0x000f220008000a00 */
[----:B------:R-:W-:Y:S01]  /*58e0*/  MOV R3, 0x0 ;  /* 0x0000000000037802 */ /* 0x000fe20000000f00 */
[----:B------:R-:W-:Y:S02]  /*58f0*/  HFMA2 R12, -RZ, RZ, 0, 5.9604644775390625e-08 ;  /* 0x00000001ff0c7431 */ /* 0x000fe400000001ff */
[----:B------:R-:W-:Y:S02]  /*5900*/  IMAD.MOV.U32 R8, RZ, RZ, 0x192 ;  /* 0x00000192ff087424 */ /* 0x000fe400078e00ff */
[----:B------:R-:W-:Y:S01]  /*5910*/  IMAD.MOV.U32 R13, RZ, RZ, RZ ;  /* 0x000000ffff0d7224 */ /* 0x000fe200078e00ff */
[----:B------:R-:W5:Y:S01]  /*5920*/  LDCU.64 UR6, c[0x4][0x80] ;  /* 0x01001000ff0677ac */ /* 0x000f620008000a00 */
[----:B-1----:R-:W1:Y:S01]  /*5930*/  LDC.64 R2, c[0x4][R3] ;  /* 0x0100000003027b82 */ /* 0x002e620000000a00 */
[----:B------:R-:W2:Y:S01]  /*5940*/  LDCU.64 UR4, c[0x4][0x18] ;  /* 0x01000300ff0477ac */ /* 0x000ea20008000a00 */
[----:B----4-:R-:W-:Y:S01]  /*5950*/  MOV R5, UR9 ;  /* 0x0000000900057c02 */ /* 0x010fe20008000f00 */
[----:B------:R-:W-:Y:S01]  /*5960*/  IMAD.U32 R4, RZ, RZ, UR8 ;  /* 0x00000008ff047e24 */ /* 0x000fe2000f8e00ff */
[----:B-----5:R-:W-:Y:S01]  /*5970*/  MOV R7, UR7 ;  /* 0x0000000700077c02 */ /* 0x020fe20008000f00 */
[----:B------:R-:W-:Y:S01]  /*5980*/  IMAD.U32 R6, RZ, RZ, UR6 ;  /* 0x00000006ff067e24 */ /* 0x000fe2000f8e00ff */
[----:B--2---:R-:W-:Y:S01]  /*5990*/  MOV R11, UR5 ;  /* 0x00000005000b7c02 */ /* 0x004fe20008000f00 */
[----:B------:R-:W-:Y:S02]  /*59a0*/  IMAD.U32 R10, RZ, RZ, UR4 ;  /* 0x00000004ff0a7e24 */ /* 0x000fe4000f8e00ff */
[----:B------:R-:W-:Y:S07]  /*59b0*/  LEPC R20, `(.L_x_94) ;  /* 0x000000001014794e */ /* 0x000fee0000000000 */
[----:B-1-3--:R-:W-:Y:S05]  /*59c0*/  CALL.ABS.NOINC R2 ;  /* 0x0000000002007343 */ /* 0x00afea0003c00000 */
.L_x_94:
[----:B------:R-:W-:Y:S05]  /*59d0*/  BSYNC.RECONVERGENT B6 ;  /* 0x0000000000067941 */ /* 0x000fea0003800200 */
.L_x_93:
[-C--:B---3--:R-:W-:Y:S01]  /*59e0*/  F2FP.F16.E5M2.UNPACK_B R83, R148.reuse ;  /* 0x00000094ff53723e */ /* 0x088fe200020004ff */
[----:B------:R-:W-:Y:S05]  /*59f0*/  WARPSYNC.ALL ;  /* 0x0000000000007948 */ /* 0x000fea0003800000 */
[----:B------:R-:W-:Y:S01]  /*5a00*/  R2UR UR4, R80 ;  /* 0x00000000500472ca */ /* 0x000fe200000e0000 */
[--C-:B------:R-:W-:Y:S01]  /*5a10*/  HADD2.F32 R82, -RZ, R83.reuse.H0_H0 ;  /* 0x20000053ff527230 */ /* 0x100fe20000004100 */
[----:B------:R-:W-:Y:S01]  /*5a20*/  F2FP.F16.E5M2.UNPACK_B R85, R148.H1 ;  /* 0x00000094ff55723e */ /* 0x000fe200030004ff */
[----:B------:R-:W-:Y:S01]  /*5a30*/  HADD2.F32 R83, -RZ, R83.H1_H1 ;  /* 0x30000053ff537230 */ /* 0x000fe20000004100 */
[-C--:B------:R-:W-:Y:S01]  /*5a40*/  F2FP.F16.E5M2.UNPACK_B R87, R149.reuse ;  /* 0x00000095ff57723e */ /* 0x080fe200020004ff */
[----:B------:R-:W-:Y:S01]  /*5a50*/  BSSY.RECONVERGENT B0, `(.L_x_95) ;  /* 0x000011d000007945 */ /* 0x000fe20003800200 */
[----:B------:R-:W-:Y:S01]  /*5a60*/  F2FP.F16.E5M2.UNPACK_B R89, R149.H1 ;  /* 0x00000095ff59723e */ /* 0x000fe200030004ff */
[----:B------:R-:W-:Y:S01]  /*5a70*/  HADD2.F32 R84, -RZ, R85.H0_H0 ;  /* 0x20000055ff547230 */ /* 0x000fe20000004100 */
[-C--:B------:R-:W-:Y:S01]  /*5a80*/  F2FP.F16.E5M2.UNPACK_B R91, R150.reuse ;  /* 0x00000096ff5b723e */ /* 0x080fe200020004ff */
[----:B------:R-:W-:Y:S01]  /*5a90*/  HADD2.F32 R88, -RZ, R87.H1_H1 ;  /* 0x30000057ff587230 */ /* 0x000fe20000004100 */
[----:B------:R-:W-:Y:S01]  /*5aa0*/  F2FP.F16.E5M2.UNPACK_B R93, R150.H1 ;  /* 0x00000096ff5d723e */ /* 0x000fe200030004ff */
[----:B------:R-:W-:Y:S01]  /*5ab0*/  HADD2.F32 R86, -RZ, R85.H1_H1 ;  /* 0x30000055ff567230 */ /* 0x000fe20000004100 */
[-C--:B------:R-:W-:Y:S01]  /*5ac0*/  F2FP.F16.E5M2.UNPACK_B R95, R151.reuse ;  /* 0x00000097ff5f723e */ /* 0x080fe200020004ff */
[----:B------:R-:W2:Y:S01]  /*5ad0*/  LDTM.x64 R4, tmem[UR4] ;  /* 0x00000004000479ee */ /* 0x000ea20008340000 */
[----:B------:R-:W-:Y:S01]  /*5ae0*/  F2FP.F16.E5M2.UNPACK_B R97, R151.H1 ;  /* 0x00000097ff61723e */ /* 0x000fe200030004ff */
[----:B------:R-:W-:Y:S01]  /*5af0*/  HADD2.F32 R85, -RZ, R87.H0_H0 ;  /* 0x20000057ff557230 */ /* 0x000fe20000004100 */
[-C--:B------:R-:W-:Y:S01]  /*5b00*/  F2FP.F16.E5M2.UNPACK_B R99, R152.reuse ;  /* 0x00000098ff63723e */ /* 0x080fe200020004ff */
[----:B------:R-:W-:Y:S01]  /*5b10*/  HADD2.F32 R87, -RZ, R89.H0_H0 ;  /* 0x20000059ff577230 */ /* 0x000fe20000004100 */
[----:B------:R-:W-:Y:S01]  /*5b20*/  F2FP.F16.E5M2.UNPACK_B R101, R152.H1 ;  /* 0x00000098ff65723e */ /* 0x000fe200030004ff */
[----:B------:R-:W-:Y:S01]  /*5b30*/  HADD2.F32 R92, -RZ, R91.H1_H1 ;  /* 0x3000005bff5c7230 */ /* 0x000fe20000004100 */
[----:B------:R-:W-:Y:S01]  /*5b40*/  SHF.L.U32 R199, R176, 0x4, RZ ;  /* 0x00000004b0c77819 */ /* 0x000fe200000006ff */
[----:B------:R-:W-:Y:S01]  /*5b50*/  HADD2.F32 R96, -RZ, R95.H1_H1 ;  /* 0x3000005fff607230 */ /* 0x000fe20000004100 */
[----:B------:R-:W-:Y:S01]  /*5b60*/  SHF.L.U32 R207, R175, 0x4, RZ ;  /* 0x00000004afcf7819 */ /* 0x000fe200000006ff */
[----:B------:R-:W-:Y:S01]  /*5b70*/  HADD2.F32 R100, -RZ, R99.H1_H1 ;  /* 0x30000063ff647230 */ /* 0x000fe20000004100 */
[----:B------:R-:W-:Y:S01]  /*5b80*/  IADD3 R192, PT, PT, R186, R199, RZ ;  /* 0x000000c7bac07210 */ /* 0x000fe20007ffe0ff */
[----:B------:R-:W-:Y:S01]  /*5b90*/  HADD2.F32 R90, -RZ, R89.H1_H1 ;  /* 0x30000059ff5a7230 */ /* 0x000fe20000004100 */
[----:B------:R-:W-:Y:S01]  /*5ba0*/  SHF.L.U32 R205, R184, 0x4, RZ ;  /* 0x00000004b8cd7819 */ /* 0x000fe200000006ff */
[----:B------:R-:W-:Y:S01]  /*5bb0*/  HADD2.F32 R89, -RZ, R91.H0_H0 ;  /* 0x2000005bff597230 */ /* 0x000fe20000004100 */
[-C--:B------:R-:W-:Y:S01]  /*5bc0*/  F2FP.F16.E5M2.UNPACK_B R103, R153.reuse ;  /* 0x00000099ff67723e */ /* 0x080fe200020004ff */
[--C-:B------:R-:W-:Y:S01]  /*5bd0*/  HADD2.F32 R91, -RZ, R93.reuse.H0_H0 ;  /* 0x2000005dff5b7230 */ /* 0x100fe20000004100 */
[----:B------:R-:W-:Y:S01]  /*5be0*/  IADD3 R194, PT, PT, R205, R192, RZ ;  /* 0x000000c0cdc27210 */ /* 0x000fe20007ffe0ff */
[----:B------:R-:W-:Y:S01]  /*5bf0*/  HADD2.F32 R94, -RZ, R93.H1_H1 ;  /* 0x3000005dff5e7230 */ /* 0x000fe20000004100 */
[----:B------:R-:W-:Y:S01]  /*5c00*/  F2FP.F16.E5M2.UNPACK_B R105, R153.H1 ;  /* 0x00000099ff69723e */ /* 0x000fe200030004ff */
[----:B------:R-:W-:Y:S01]  /*5c10*/  HADD2.F32 R93, -RZ, R95.H0_H0 ;  /* 0x2000005fff5d7230 */ /* 0x000fe20000004100 */
[-C--:B------:R-:W-:Y:S01]  /*5c20*/  F2FP.F16.E5M2.UNPACK_B R107, R154.reuse ;  /* 0x0000009aff6b723e */ /* 0x080fe200020004ff */
[----:B------:R-:W-:Y:S01]  /*5c30*/  HADD2.F32 R104, -RZ, R103.H1_H1 ;  /* 0x30000067ff687230 */ /* 0x000fe20000004100 */
[----:B------:R-:W-:Y:S01]  /*5c40*/  F2FP.F16.E5M2.UNPACK_B R109, R154.H1 ;  /* 0x0000009aff6d723e */ /* 0x000fe200030004ff */
[C---:B--2---:R-:W-:Y:S01]  /*5c50*/  FMUL R0, R78.reuse, R4 ;  /* 0x000000044e007220 */ /* 0x044fe20000400000 */
[C---:B-1----:R-:W-:Y:S01]  /*5c60*/  FMUL R2, R78.reuse, R5 ;  /* 0x000000054e027220 */ /* 0x042fe20000400000 */
[C---:B------:R-:W-:Y:S01]  /*5c70*/  FMUL R4, R78.reuse, R8 ;  /* 0x000000084e047220 */ /* 0x040fe20000400000 */
[C---:B------:R-:W-:Y:S01]  /*5c80*/  FMUL R5, R78.reuse, R9 ;  /* 0x000000094e057220 */ /* 0x040fe20000400000 */
[C---:B------:R-:W-:Y:S01]  /*5c90*/  FFMA R0, R81.reuse, R82, R0 ;  /* 0x0000005251007223 */ /* 0x040fe20000000000 */
[C---:B------:R-:W-:Y:S01]  /*5ca0*/  FFMA R2, R81.reuse, R83, R2 ;  /* 0x0000005351027223 */ /* 0x040fe20000000002 */
[C---:B------:R-:W-:Y:S01]  /*5cb0*/  FMUL R8, R78.reuse, R12 ;  /* 0x0000000c4e087220 */ /* 0x040fe20000400000 */
[C---:B------:R-:W-:Y:S01]  /*5cc0*/  FMUL R9, R78.reuse, R13 ;  /* 0x0000000d4e097220 */ /* 0x040fe20000400000 */
[C---:B------:R-:W-:Y:S01]  /*5cd0*/  FMUL R12, R78.reuse, R16 ;  /* 0x000000104e0c7220 */ /* 0x040fe20000400000 */
[C---:B------:R-:W-:Y:S01]  /*5ce0*/  FMUL R13, R78.reuse, R17 ;  /* 0x000000114e0d7220 */ /* 0x040fe20000400000 */
[C---:B------:R-:W-:Y:S01]  /*5cf0*/  FMUL R16, R78.reuse, R20 ;  /* 0x000000144e107220 */ /* 0x040fe20000400000 */
[C---:B------:R-:W-:Y:S01]  /*5d00*/  FMUL R17, R78.reuse, R21 ;  /* 0x000000154e117220 */ /* 0x040fe20000400000 */
[C---:B------:R-:W-:Y:S01]  /*5d10*/  FMUL R20, R78.reuse, R24 ;  /* 0x000000184e147220 */ /* 0x040fe20000400000 */
[C---:B------:R-:W-:Y:S01]  /*5d20*/  FMUL R21, R78.reuse, R25 ;  /* 0x000000194e157220 */ /* 0x040fe20000400000 */
[----:B------:R-:W-:Y:S02]  /*5d30*/  HADD2.F32 R108, -RZ, R107.H1_H1 ;  /* 0x3000006bff6c7230 */ /* 0x000fe40000004100 */
[C---:B------:R-:W-:Y:S01]  /*5d40*/  FMUL R24, R78.reuse, R28 ;  /* 0x0000001c4e187220 */ /* 0x040fe20000400000 */
[C---:B------:R-:W-:Y:S01]  /*5d50*/  FMUL R25, R78.reuse, R29 ;  /* 0x0000001d4e197220 */ /* 0x040fe20000400000 */
[C---:B------:R-:W-:Y:S01]  /*5d60*/  FMUL R28, R78.reuse, R32 ;  /* 0x000000204e1c7220 */ /* 0x040fe20000400000 */
[C---:B------:R-:W-:Y:S01]  /*5d70*/  FMUL R29, R78.reuse, R33 ;  /* 0x000000214e1d7220 */ /* 0x040fe20000400000 */
[C---:B------:R-:W-:Y:S01]  /*5d80*/  FMUL R32, R78.reuse, R36 ;  /* 0x000000244e207220 */ /* 0x040fe20000400000 */
[----:B------:R-:W-:Y:S01]  /*5d90*/  F2FP.F16.E5M2.UNPACK_B R111, R155 ;  /* 0x0000009bff6f723e */ /* 0x000fe200020004ff */
[C---:B------:R-:W-:Y:S01]  /*5da0*/  FMUL R33, R78.reuse, R37 ;  /* 0x000000254e217220 */ /* 0x040fe20000400000 */
[C---:B------:R-:W-:Y:S01]  /*5db0*/  FMUL R36, R78.reuse, R40 ;  /* 0x000000284e247220 */ /* 0x040fe20000400000 */
[----:B------:R-:W-:Y:S01]  /*5dc0*/  F2FP.F16.E5M2.UNPACK_B R113, R155.H1 ;  /* 0x0000009bff71723e */ /* 0x000fe200030004ff */
[C---:B------:R-:W-:Y:S01]  /*5dd0*/  FMUL R37, R78.reuse, R41 ;  /* 0x000000294e257220 */ /* 0x040fe20000400000 */
[----:B------:R-:W-:Y:S02]  /*5de0*/  HADD2.F32 R112, -RZ, R111.H1_H1 ;  /* 0x3000006fff707230 */ /* 0x000fe40000004100 */
        /* <DEDUP_REMOVED lines=26> */
[C---:B------:R-:W-:Y:S01]  /*5f90*/  FFMA R3, R81.reuse, R84, R3 ;  /* 0x0000005451037223 */ /* 0x040fe20000000003 */
[C---:B------:R-:W-:Y:S01]  /*5fa0*/  FFMA R7, R81.reuse, R86, R7 ;  /* 0x0000005651077223 */ /* 0x040fe20000000007 */
[----:B------:R-:W-:Y:S01]  /*5fb0*/  F2FP.F16.E5M2.UNPACK_B R131, R160 ;  /* 0x000000a0ff83723e */ /* 0x000fe200020004ff */
[C---:B------:R-:W-:Y:S01]  /*5fc0*/  FFMA R4, R81.reuse, R85, R4 ;  /* 0x0000005551047223 */ /* 0x040fe20000000004 */
[C---:B------:R-:W-:Y:S01]  /*5fd0*/  FFMA R5, R81.reuse, R88, R5 ;  /* 0x0000005851057223 */ /* 0x040fe20000000005 */
[----:B------:R-:W-:Y:S01]  /*5fe0*/  F2FP.F16.E5M2.UNPACK_B R133, R160.H1 ;  /* 0x000000a0ff85723e */ /* 0x000fe200030004ff */
[----:B------:R-:W-:Y:S01]  /*5ff0*/  FFMA R6, R81, R87, R6 ;  /* 0x0000005751067223 */ /* 0x000fe20000000006 */
[----:B------:R-:W-:Y:S01]  /*6000*/  F2FP.SATFINITE.E5M2.F32.PACK_AB_MERGE_C R195, R7, R3, RZ ;  /* 0x0000000307c3723e */ /* 0x000fe200048060ff */
[----:B------:R-:W-:Y:S02]  /*6010*/  HADD2.F32 R128, -RZ, R127.H1_H1 ;  /* 0x3000007fff807230 */ /* 0x000fe40000004100 */
[----:B------:R-:W-:Y:S01]  /*6020*/  FMUL R11, R78, R11 ;  /* 0x0000000b4e0b7220 */ /* 0x000fe20000400000 */
[----:B------:R-:W-:Y:S01]  /*6030*/  HADD2.F32 R132, -RZ, R131.H1_H1 ;  /* 0x30000083ff847230 */ /* 0x000fe20000004100 */
[----:B------:R-:W-:Y:S01]  /*6040*/  F2FP.SATFINITE.E5M2.F32.PACK_AB_MERGE_C R200, R2, R0, R195 ;  /* 0x0000000002c8723e */ /* 0x000fe200048060c3 */
[----:B------:R-:W-:Y:S01]  /*6050*/  FMUL R10, R78, R14 ;  /* 0x0000000e4e0a7220 */ /* 0x000fe20000400000 */
[----:B------:R-:W-:Y:S01]  /*6060*/  IADD3 R195, PT, PT, R186, R207, RZ ;  /* 0x000000cfbac37210 */ /* 0x000fe20007ffe0ff */
[C---:B------:R-:W-:Y:S01]  /*6070*/  FFMA R11, R81.reuse, R90, R11 ;  /* 0x0000005a510b7223 */ /* 0x040fe2000000000b */
[C---:B------:R-:W-:Y:S01]  /*6080*/  FFMA R8, R81.reuse, R89, R8 ;  /* 0x0000005951087223 */ /* 0x040fe20000000008 */
[C---:B------:R-:W-:Y:S01]  /*6090*/  FFMA R9, R81.reuse, R92, R9 ;  /* 0x0000005c51097223 */ /* 0x040fe20000000009 */
[--C-:B------:R-:W-:Y:S02]  /*60a0*/  HADD2.F32 R95, -RZ, R97.reuse.H0_H0 ;  /* 0x20000061ff5f7230 */ /* 0x100fe40000004100 */
[----:B------:R-:W-:Y:S01]  /*60b0*/  FFMA R10, R81, R91, R10 ;  /* 0x0000005b510a7223 */ /* 0x000fe2000000000a */
[----:B------:R-:W-:Y:S01]  /*60c0*/  F2FP.SATFINITE.E5M2.F32.PACK_AB_MERGE_C R201, R11, R6, RZ ;  /* 0x000000060bc9723e */ /* 0x000fe200048060ff */
[C---:B------:R-:W-:Y:S01]  /*60d0*/  FMUL R15, R78.reuse, R15 ;  /* 0x0000000f4e0f7220 */ /* 0x040fe20000400000 */
[----:B------:R-:W-:Y:S02]  /*60e0*/  HADD2.F32 R98, -RZ, R97.H1_H1 ;  /* 0x30000061ff627230 */ /* 0x000fe40000004100 */
[C---:B------:R-:W-:Y:S01]  /*60f0*/  FMUL R14, R78.reuse, R18 ;  /* 0x000000124e0e7220 */ /* 0x040fe20000400000 */
[----:B------:R-:W-:Y:S01]  /*6100*/  F2FP.SATFINITE.E5M2.F32.PACK_AB_MERGE_C R201, R5, R4, R201 ;  /* 0x0000000405c9723e */ /* 0x000fe200048060c9 */
[----:B------:R-:W-:Y:S02]  /*6110*/  HADD2.F32 R97, -RZ, R99.H0_H0 ;  /* 0x20000063ff617230 */ /* 0x000fe40000004100 */
[C---:B------:R-:W-:Y:S01]  /*6120*/  FFMA R15, R81.reuse, R94, R15 ;  /* 0x0000005e510f7223 */ /* 0x040fe2000000000f */
[C---:B------:R-:W-:Y:S01]  /*6130*/  FFMA R12, R81.reuse, R93, R12 ;  /* 0x0000005d510c7223 */ /* 0x040fe2000000000c */
[----:B------:R-:W-:Y:S01]  /*6140*/  FFMA R13, R81, R96, R13 ;  /* 0x00000060510d7223 */ /* 0x000fe2000000000d */
[----:B------:R-:W-:Y:S01]  /*6150*/  F2FP.F16.E5M2.UNPACK_B R135, R161 ;  /* 0x000000a1ff87723e */ /* 0x000fe200020004ff */
[--C-:B------:R-:W-:Y:S01]  /*6160*/  HADD2.F32 R99, -RZ, R101.reuse.H0_H0 ;  /* 0x20000065ff637230 */ /* 0x100fe20000004100 */
[----:B------:R-:W-:Y:S01]  /*6170*/  F2FP.SATFINITE.E5M2.F32.PACK_AB_MERGE_C R202, R15, R10, RZ ;  /* 0x0000000a0fca723e */ /* 0x000fe200048060ff */
[----:B------:R-:W-:Y:S01]  /*6180*/  FFMA R14, R81, R95, R14 ;  /* 0x0000005f510e7223 */ /* 0x000fe2000000000e */
[C---:B------:R-:W-:Y:S01]  /*6190*/  FMUL R19, R78.reuse, R19 ;  /* 0x000000134e137220 */ /* 0x040fe20000400000 */
[----:B------:R-:W-:Y:S01]  /*61a0*/  HADD2.F32 R102, -RZ, R101.H1_H1 ;  /* 0x30000065ff667230 */ /* 0x000fe20000004100 */
[----:B------:R-:W-:Y:S01]  /*61b0*/  F2FP.SATFINITE.E5M2.F32.PACK_AB_MERGE_C R202, R9, R8, R202 ;  /* 0x0000000809ca723e */ /* 0x000fe200048060ca */
[----:B------:R-:W-:Y:S02]  /*61c0*/  HADD2.F32 R101, -RZ, R103.H0_H0 ;  /* 0x20000067ff657230 */ /* 0x000fe40000004100 */
[C---:B------:R-:W-:Y:S01]  /*61d0*/  FFMA R19, R81.reuse, R98, R19 ;  /* 0x0000006251137223 */ /* 0x040fe20000000013 */
[C---:B------:R-:W-:Y:S01]  /*61e0*/  FFMA R16, R81.reuse, R97, R16 ;  /* 0x0000006151107223 */ /* 0x040fe20000000010 */
[----:B------:R-:W-:Y:S01]  /*61f0*/  FFMA R17, R81, R100, R17 ;  /* 0x0000006451117223 */ /* 0x000fe20000000011 */
[----:B------:R-:W-:Y:S02]  /*6200*/  HADD2.F32 R136, -RZ, R135.H1_H1 ;  /* 0x30000087ff887230 */ /* 0x000fe40000004100 */
[C---:B------:R-:W-:Y:S01]  /*6210*/  FMUL R18, R78.reuse, R22 ;  /* 0x000000164e127220 */ /* 0x040fe20000400000 */
[----:B------:R-:W-:Y:S01]  /*6220*/  F2FP.F16.E5M2.UNPACK_B R137, R161.H1 ;  /* 0x000000a1ff89723e */ /* 0x000fe200030004ff */
[C---:B------:R-:W-:Y:S01]  /*6230*/  FMUL R23, R78.reuse, R23 ;  /* 0x000000174e177220 */ /* 0x040fe20000400000 */
[--C-:B------:R-:W-:Y:S01]  /*6240*/  HADD2.F32 R103, -RZ, R105.reuse.H0_H0 ;  /* 0x20000069ff677230 */ /* 0x100fe20000004100 */
[----:B------:R-:W-:Y:S01]  /*6250*/  F2FP.SATFINITE.E5M2.F32.PACK_AB_MERGE_C R203, R19, R14, RZ ;  /* 0x0000000e13cb723e */ /* 0x000fe200048060ff */
[C---:B------:R-:W-:Y:S01]  /*6260*/  FFMA R18, R81.reuse, R99, R18 ;  /* 0x0000006351127223 */ /* 0x040fe20000000012 */
[C---:B------:R-:W-:Y:S01]  /*6270*/  FFMA R23, R81.reuse, R102, R23 ;  /* 0x0000006651177223 */ /* 0x040fe20000000017 */
[----:B------:R-:W-:Y:S01]  /*6280*/  FFMA R20, R81, R101, R20 ;  /* 0x0000006551147223 */ /* 0x000fe20000000014 */
[----:B------:R-:W-:Y:S01]  /*6290*/  F2FP.F16.E5M2.UNPACK_B R139, R162 ;  /* 0x000000a2ff8b723e */ /* 0x000fe200020004ff */
[----:B------:R-:W-:Y:S01]  /*62a0*/  HADD2.F32 R106, -RZ, R105.H1_H1 ;  /* 0x30000069ff6a7230 */ /* 0x000fe20000004100 */
[----:B------:R-:W-:Y:S01]  /*62b0*/  F2FP.SATFINITE.E5M2.F32.PACK_AB_MERGE_C R203, R13, R12, R203 ;  /* 0x0000000c0dcb723e */ /* 0x000fe200048060cb */
[----:B------:R-:W-:Y:S01]  /*62c0*/  FFMA R21, R81, R104, R21 ;  /* 0x0000006851157223 */ /* 0x000fe20000000015 */
[----:B------:R-:W-:Y:S01]  /*62d0*/  F2FP.SATFINITE.E5M2.F32.PACK_AB_MERGE_C R208, R23, R18, RZ ;  /* 0x0000001217d0723e */ /* 0x000fe200048060ff */
[----:B------:R-:W-:Y:S02]  /*62e0*/  HADD2.F32 R105, -RZ, R107.H0_H0 ;  /* 0x2000006bff697230 */ /* 0x000fe40000004100 */
[C---:B------:R-:W-:Y:S01]  /*62f0*/  FMUL R22, R78.reuse, R26 ;  /* 0x0000001a4e167220 */ /* 0x040fe20000400000 */
[----:B------:R1:W-:Y:S01]  /*6300*/  STS.128 [R172+UR49+0x8200], R200 ;  /* 0x008200c8ac007988 */ /* 0x0003e20008000c31 */
[----:B------:R-:W-:Y:S01]  /*6310*/  F2FP.SATFINITE.E5M2.F32.PACK_AB_MERGE_C R208, R17, R16, R208 ;  /* 0x0000001011d0723e */ /* 0x000fe200048060d0 */
[----:B------:R-:W-:Y:S02]  /*6320*/  HADD2.F32 R140, -RZ, R139.H1_H1 ;  /* 0x3000008bff8c7230 */ /* 0x000fe40000004100 */
[C---:B------:R-:W-:Y:S01]  /*6330*/  FFMA R22, R81.reuse, R103, R22 ;  /* 0x0000006751167223 */ /* 0x040fe20000000016 */
[C---:B------:R-:W-:Y:S01]  /*6340*/  FMUL R27, R78.reuse, R27 ;  /* 0x0000001b4e1b7220 */ /* 0x040fe20000400000 */
[--C-:B------:R-:W-:Y:S02]  /*6350*/  HADD2.F32 R107, -RZ, R109.reuse.H0_H0 ;  /* 0x2000006dff6b7230 */ /* 0x100fe40000004100 */
[C---:B------:R-:W-:Y:S01]  /*6360*/  FMUL R26, R78.reuse, R30 ;  /* 0x0000001e4e1a7220 */ /* 0x040fe20000400000 */
[----:B------:R-:W-:Y:S02]  /*6370*/  HADD2.F32 R110, -RZ, R109.H1_H1 ;  /* 0x3000006dff6e7230 */ /* 0x000fe40000004100 */
[C---:B------:R-:W-:Y:S01]  /*6380*/  FFMA R27, R81.reuse, R106, R27 ;  /* 0x0000006a511b7223 */ /* 0x040fe2000000001b */
[C---:B------:R-:W-:Y:S01]  /*6390*/  FFMA R24, R81.reuse, R105, R24 ;  /* 0x0000006951187223 */ /* 0x040fe20000000018 */
[----:B------:R-:W-:Y:S01]  /*63a0*/  FFMA R25, R81, R108, R25 ;  /* 0x0000006c51197223 */ /* 0x000fe20000000019 */
[----:B------:R-:W-:Y:S01]  /*63b0*/  F2FP.F16.E5M2.UNPACK_B R141, R162.H1 ;  /* 0x000000a2ff8d723e */ /* 0x000fe200030004ff */
[----:B------:R-:W-:Y:S01]  /*63c0*/  HADD2.F32 R109, -RZ, R111.H0_H0 ;  /* 0x2000006fff6d7230 */ /* 0x000fe20000004100 */
[----:B------:R-:W-:Y:S01]  /*63d0*/  F2FP.SATFINITE.E5M2.F32.PACK_AB_MERGE_C R209, R27, R22, RZ ;  /* 0x000000161bd1723e */ /* 0x000fe200048060ff */
[----:B------:R-:W-:Y:S01]  /*63e0*/  FFMA R26, R81, R107, R26 ;  /* 0x0000006b511a7223 */ /* 0x000fe2000000001a */
[C---:B------:R-:W-:Y:S01]  /*63f0*/  FMUL R31, R78.reuse, R31 ;  /* 0x0000001f4e1f7220 */ /* 0x040fe20000400000 */
[--C-:B------:R-:W-:Y:S01]  /*6400*/  HADD2.F32 R111, -RZ, R113.reuse.H0_H0 ;  /* 0x20000071ff6f7230 */ /* 0x100fe20000004100 */
[----:B------:R-:W-:Y:S01]  /*6410*/  F2FP.SATFINITE.E5M2.F32.PACK_AB_MERGE_C R209, R21, R20, R209 ;  /* 0x0000001415d1723e */ /* 0x000fe200048060d1 */
[----:B------:R-:W-:Y:S02]  /*6420*/  HADD2.F32 R114, -RZ, R113.H1_H1 ;  /* 0x30000071ff727230 */ /* 0x000fe40000004100 */
[C---:B------:R-:W-:Y:S01]  /*6430*/  FFMA R31, R81.reuse, R110, R31 ;  /* 0x0000006e511f7223 */ /* 0x040fe2000000001f */
[C---:B------:R-:W-:Y:S01]  /*6440*/  FFMA R28, R81.reuse, R109, R28 ;  /* 0x0000006d511c7223 */ /* 0x040fe2000000001c */
[----:B------:R-:W-:Y:S01]  /*6450*/  FFMA R29, R81, R112, R29 ;  /* 0x00000070511d7223 */ /* 0x000fe2000000001d */
[----:B------:R-:W-:Y:S02]  /*6460*/  HADD2.F32 R113, -RZ, R115.H0_H0 ;  /* 0x20000073ff717230 */ /* 0x000fe40000004100 */
[C---:B------:R-:W-:Y:S01]  /*6470*/  FMUL R30, R78.reuse, R34 ;  /* 0x000000224e1e7220 */ /* 0x040fe20000400000 */
[----:B------:R-:W-:Y:S01]  /*6480*/  F2FP.F16.E5M2.UNPACK_B R143, R163 ;  /* 0x000000a3ff8f723e */ /* 0x000fe200020004ff */
[C---:B------:R-:W-:Y:S01]  /*6490*/  FMUL R35, R78.reuse, R35 ;  /* 0x000000234e237220 */ /* 0x040fe20000400000 */
[----:B------:R-:W-:Y:S01]  /*64a0*/  HADD2.F32 R115, -RZ, R117.H0_H0 ;  /* 0x20000075ff737230 */ /* 0x000fe20000004100 */
[----:B------:R-:W-:Y:S01]  /*64b0*/  F2FP.SATFINITE.E5M2.F32.PACK_AB_MERGE_C R210, R31, R26, RZ ;  /* 0x0000001a1fd2723e */ /* 0x000fe200048060ff */
[C---:B------:R-:W-:Y:S01]  /*64c0*/  FFMA R30, R81.reuse, R111, R30 ;  /* 0x0000006f511e7223 */ /* 0x040fe2000000001e */
[C---:B------:R-:W-:Y:S01]  /*64d0*/  FFMA R35, R81.reuse, R114, R35 ;  /* 0x0000007251237223 */ /* 0x040fe20000000023 */
[C---:B------:R-:W-:Y:S01]  /*64e0*/  FFMA R32, R81.reuse, R113, R32 ;  /* 0x0000007151207223 */ /* 0x040fe20000000020 */
[----:B------:R-:W-:Y:S01]  /*64f0*/  F2FP.F16.E5M2.UNPACK_B R145, R163.H1 ;  /* 0x000000a3ff91723e */ /* 0x000fe200030004ff */
[----:B------:R-:W-:Y:S01]  /*6500*/  FFMA R33, R81, R116, R33 ;  /* 0x0000007451217223 */ /* 0x000fe20000000021 */
[----:B------:R-:W-:Y:S01]  /*6510*/  F2FP.SATFINITE.E5M2.F32.PACK_AB_MERGE_C R210, R25, R24, R210 ;  /* 0x0000001819d2723e */ /* 0x000fe200048060d2 */
[----:B------:R-:W-:Y:S01]  /*6520*/  HADD2.F32 R144, -RZ, R143.H1_H1 ;  /* 0x3000008fff907230 */ /* 0x000fe20000004100 */
[----:B------:R-:W-:Y:S01]  /*6530*/  F2FP.SATFINITE.E5M2.F32.PACK_AB_MERGE_C R211, R35, R30, RZ ;  /* 0x0000001e23d3723e */ /* 0x000fe200048060ff */
[----:B------:R-:W-:Y:S02]  /*6540*/  HADD2.F32 R118, -RZ, R117.H1_H1 ;  /* 0x30000075ff767230 */ /* 0x000fe40000004100 */
[C---:B------:R-:W-:Y:S01]  /*6550*/  FMUL R34, R78.reuse, R38 ;  /* 0x000000264e227220 */ /* 0x040fe20000400000 */
[----:B------:R-:W-:Y:S01]  /*6560*/  HADD2.F32 R117, -RZ, R119.H0_H0 ;  /* 0x20000077ff757230 */ /* 0x000fe20000004100 */
[----:B------:R-:W-:Y:S01]  /*6570*/  F2FP.SATFINITE.E5M2.F32.PACK_AB_MERGE_C R211, R29, R28, R211 ;  /* 0x0000001c1dd3723e */ /* 0x000fe200048060d3 */
[C---:B------:R-:W-:Y:S01]  /*6580*/  FMUL R39, R78.reuse, R39 ;  /* 0x000000274e277220 */ /* 0x040fe20000400000 */
[--C-:B------:R-:W-:Y:S02]  /*6590*/  HADD2.F32 R119, -RZ, R121.reuse.H0_H0 ;  /* 0x20000079ff777230 */ /* 0x100fe40000004100 */
[C---:B------:R-:W-:Y:S01]  /*65a0*/  FFMA R34, R81.reuse, R115, R34 ;  /* 0x0000007351227223 */ /* 0x040fe20000000022 */
[----:B------:R-:W-:Y:S01]  /*65b0*/  HADD2.F32 R122, -RZ, R121.H1_H1 ;  /* 0x30000079ff7a7230 */ /* 0x000fe20000004100 */
[----:B------:R1:W-:Y:S01]  /*65c0*/  STS.128 [R192+0x8010], R208 ;  /* 0x008010d0c0007388 */ /* 0x0003e20000000c00 */
[----:B------:R-:W-:Y:S02]  /*65d0*/  HADD2.F32 R121, -RZ, R123.H0_H0 ;  /* 0x2000007bff797230 */ /* 0x000fe40000004100 */
[C---:B------:R-:W-:Y:S01]  /*65e0*/  FFMA R39, R81.reuse, R118, R39 ;  /* 0x0000007651277223 */ /* 0x040fe20000000027 */
[C---:B------:R-:W-:Y:S01]  /*65f0*/  FFMA R36, R81.reuse, R117, R36 ;  /* 0x0000007551247223 */ /* 0x040fe20000000024 */
[----:B------:R-:W-:Y:S01]  /*6600*/  FFMA R37, R81, R120, R37 ;  /* 0x0000007851257223 */ /* 0x000fe20000000025 */
[C---:B------:R-:W-:Y:S01]  /*6610*/  FMUL R38, R78.reuse, R42 ;  /* 0x0000002a4e267220 */ /* 0x040fe20000400000 */
[----:B------:R-:W-:Y:S01]  /*6620*/  ISETP.NE.AND P0, PT, R189, RZ, PT ;  /* 0x000000ffbd00720c */ /* 0x000fe20003f05270 */
[C---:B------:R-:W-:Y:S01]  /*6630*/  FMUL R43, R78.reuse, R43 ;  /* 0x0000002b4e2b7220 */ /* 0x040fe20000400000 */
[--C-:B------:R-:W-:Y:S01]  /*6640*/  HADD2.F32 R123, -RZ, R125.reuse.H0_H0 ;  /* 0x2000007dff7b7230 */ /* 0x100fe20000004100 */
[----:B------:R-:W-:Y:S01]  /*6650*/  F2FP.SATFINITE.E5M2.F32.PACK_AB_MERGE_C R212, R39, R34, RZ ;  /* 0x0000002227d4723e */ /* 0x000fe200048060ff */
[C---:B------:R-:W-:Y:S01]  /*6660*/  FFMA R38, R81.reuse, R119, R38 ;  /* 0x0000007751267223 */ /* 0x040fe20000000026 */
[C---:B------:R-:W-:Y:S01]  /*6670*/  FFMA R43, R81.reuse, R122, R43 ;  /* 0x0000007a512b7223 */ /* 0x040fe2000000002b */
[----:B------:R-:W-:Y:S01]  /*6680*/  FFMA R40, R81, R121, R40 ;  /* 0x0000007951287223 */ /* 0x000fe20000000028 */
[----:B------:R-:W-:Y:S01]  /*6690*/  F2FP.SATFINITE.E5M2.F32.PACK_AB_MERGE_C R212, R33, R32, R212 ;  /* 0x0000002021d4723e */ /* 0x000fe200048060d4 */
[----:B------:R-:W-:Y:S01]  /*66a0*/  FFMA R41, R81, R124, R41 ;  /* 0x0000007c51297223 */ /* 0x000fe20000000029 */
[----:B------:R-:W-:Y:S01]  /*66b0*/  HADD2.F32 R126, -RZ, R125.H1_H1 ;  /* 0x3000007dff7e7230 */ /* 0x000fe20000004100 */
[----:B------:R-:W-:Y:S01]  /*66c0*/  F2FP.SATFINITE.E5M2.F32.PACK_AB_MERGE_C R213, R43, R38, RZ ;  /* 0x000000262bd5723e */ /* 0x000fe200048060ff */
[----:B------:R-:W-:Y:S02]  /*66d0*/  HADD2.F32 R125, -RZ, R127.H0_H0 ;  /* 0x2000007fff7d7230 */ /* 0x000fe40000004100 */
[C---:B------:R-:W-:Y:S01]  /*66e0*/  FMUL R42, R78.reuse, R46 ;  /* 0x0000002e4e2a7220 */ /* 0x040fe20000400000 */
[----:B------:R-:W-:Y:S01]  /*66f0*/  FMUL R47, R78, R47 ;  /* 0x0000002f4e2f7220 */ /* 0x000fe20000400000 */
[--C-:B------:R-:W-:Y:S01]  /*6700*/  HADD2.F32 R127, -RZ, R129.reuse.H0_H0 ;  /* 0x20000081ff7f7230 */ /* 0x100fe20000004100 */
[----:B------:R-:W-:Y:S01]  /*6710*/  F2FP.SATFINITE.E5M2.F32.PACK_AB_MERGE_C R213, R37, R36, R213 ;  /* 0x0000002425d5723e */ /* 0x000fe200048060d5 */
[C---:B------:R-:W-:Y:S01]  /*6720*/  FFMA R42, R81.reuse, R123, R42 ;  /* 0x0000007b512a7223 */ /* 0x040fe2000000002a */
[C---:B------:R-:W-:Y:S01]  /*6730*/  FFMA R47, R81.reuse, R126, R47 ;  /* 0x0000007e512f7223 */ /* 0x040fe2000000002f */
[C---:B------:R-:W-:Y:S01]  /*6740*/  FFMA R44, R81.reuse, R125, R44 ;  /* 0x0000007d512c7223 */ /* 0x040fe2000000002c */
[----:B------:R-:W-:Y:S01]  /*6750*/  ISETP.NE.AND P6, PT, R198, RZ, PT ;  /* 0x000000ffc600720c */ /* 0x000fe20003fc5270 */
[----:B------:R-:W-:Y:S01]  /*6760*/  FFMA R45, R81, R128, R45 ;  /* 0x00000080512d7223 */ /* 0x000fe2000000002d */
[----:B------:R-:W-:Y:S01]  /*6770*/  HADD2.F32 R130, -RZ, R129.H1_H1 ;  /* 0x30000081ff827230 */ /* 0x000fe20000004100 */
[----:B------:R-:W-:Y:S01]  /*6780*/  F2FP.SATFINITE.E5M2.F32.PACK_AB_MERGE_C R214, R47, R42, RZ ;  /* 0x0000002a2fd6723e */ /* 0x000fe200048060ff */
[----:B------:R-:W-:Y:S02]  /*6790*/  HADD2.F32 R129, -RZ, R131.H0_H0 ;  /* 0x20000083ff817230 */ /* 0x000fe40000004100 */
[C---:B------:R-:W-:Y:S01]  /*67a0*/  FMUL R46, R78.reuse, R50 ;  /* 0x000000324e2e7220 */ /* 0x040fe20000400000 */
[C---:B------:R-:W-:Y:S01]  /*67b0*/  FMUL R51, R78.reuse, R51 ;  /* 0x000000334e337220 */ /* 0x040fe20000400000 */
[--C-:B------:R-:W-:Y:S02]  /*67c0*/  HADD2.F32 R131, -RZ, R133.reuse.H0_H0 ;  /* 0x20000085ff837230 */ /* 0x100fe40000004100 */
[C---:B------:R-:W-:Y:S01]  /*67d0*/  FMUL R50, R78.reuse, R54 ;  /* 0x000000364e327220 */ /* 0x040fe20000400000 */
[C---:B------:R-:W-:Y:S01]  /*67e0*/  FFMA R46, R81.reuse, R127, R46 ;  /* 0x0000007f512e7223 */ /* 0x040fe2000000002e */
[----:B------:R-:W-:Y:S02]  /*67f0*/  HADD2.F32 R134, -RZ, R133.H1_H1 ;  /* 0x30000085ff867230 */ /* 0x000fe40000004100 */
[C---:B------:R-:W-:Y:S01]  /*6800*/  FFMA R51, R81.reuse, R130, R51 ;  /* 0x0000008251337223 */ /* 0x040fe20000000033 */
[----:B------:R-:W-:Y:S02]  /*6810*/  HADD2.F32 R133, -RZ, R135.H0_H0 ;  /* 0x20000087ff857230 */ /* 0x000fe40000004100 */
[C---:B------:R-:W-:Y:S01]  /*6820*/  FMUL R55, R78.reuse, R55 ;  /* 0x000000374e377220 */ /* 0x040fe20000400000 */
[C---:B------:R-:W-:Y:S01]  /*6830*/  FFMA R48, R81.reuse, R129, R48 ;  /* 0x0000008151307223 */ /* 0x040fe20000000030 */
[C---:B------:R-:W-:Y:S01]  /*6840*/  FFMA R49, R81.reuse, R132, R49 ;  /* 0x0000008451317223 */ /* 0x040fe20000000031 */
[--C-:B------:R-:W-:Y:S02]  /*6850*/  HADD2.F32 R135, -RZ, R137.reuse.H0_H0 ;  /* 0x20000089ff877230 */ /* 0x100fe40000004100 */
[C---:B------:R-:W-:Y:S01]  /*6860*/  FFMA R50, R81.reuse, R131, R50 ;  /* 0x0000008351327223 */ /* 0x040fe20000000032 */
[----:B------:R-:W-:Y:S02]  /*6870*/  HADD2.F32 R138, -RZ, R137.H1_H1 ;  /* 0x30000089ff8a7230 */ /* 0x000fe40000004100 */
[C---:B------:R-:W-:Y:S01]  /*6880*/  FMUL R54, R78.reuse, R58 ;  /* 0x0000003a4e367220 */ /* 0x040fe20000400000 */
[----:B------:R-:W-:Y:S02]  /*6890*/  HADD2.F32 R137, -RZ, R139.H0_H0 ;  /* 0x2000008bff897230 */ /* 0x000fe40000004100 */
[C---:B------:R-:W-:Y:S01]  /*68a0*/  FFMA R55, R81.reuse, R134, R55 ;  /* 0x0000008651377223 */ /* 0x040fe20000000037 */
        /* <DEDUP_REMOVED lines=16> */
[----:B------:R-:W-:Y:S01]  /*69b0*/  FFMA R63, R81, R142, R63 ;  /* 0x0000008e513f7223 */ /* 0x000fe2000000003f */
[----:B------:R-:W-:Y:S01]  /*69c0*/  FMUL R67, R78, R67 ;  /* 0x000000434e437220 */ /* 0x000fe20000400000 */
[----:B------:R-:W-:Y:S01]  /*69d0*/  F2FP.SATFINITE.E5M2.F32.PACK_AB_MERGE_C R215, R51, R46, RZ ;  /* 0x0000002e33d7723e */ /* 0x000fe200048060ff */
[C---:B------:R-:W-:Y:S01]  /*69e0*/  FFMA R60, R81.reuse, R141, R60 ;  /* 0x0000008d513c7223 */ /* 0x040fe2000000003c */
[C---:B------:R-:W-:Y:S01]  /*69f0*/  FFMA R61, R81.reuse, R144, R61 ;  /* 0x00000090513d7223 */ /* 0x040fe2000000003d */
[C---:B------:R-:W-:Y:S01]  /*6a00*/  FFMA R62, R81.reuse, R143, R62 ;  /* 0x0000008f513e7223 */ /* 0x040fe2000000003e */
[----:B------:R-:W-:Y:S01]  /*6a10*/  FFMA R67, R81, R146, R67 ;  /* 0x0000009251437223 */ /* 0x000fe20000000043 */
[----:B------:R-:W-:Y:S02]  /*6a20*/  F2FP.SATFINITE.E5M2.F32.PACK_AB_MERGE_C R214, R41, R40, R214 ;  /* 0x0000002829d6723e */ /* 0x000fe400048060d6 */
[----:B------:R-:W-:Y:S02]  /*6a30*/  F2FP.SATFINITE.E5M2.F32.PACK_AB_MERGE_C R215, R45, R44, R215 ;  /* 0x0000002c2dd7723e */ /* 0x000fe400048060d7 */
[----:B------:R-:W-:Y:S02]  /*6a40*/  F2FP.SATFINITE.E5M2.F32.PACK_AB_MERGE_C R216, R55, R50, RZ ;  /* 0x0000003237d8723e */ /* 0x000fe400048060ff */
[----:B------:R-:W-:Y:S01]  /*6a50*/  F2FP.SATFINITE.E5M2.F32.PACK_AB_MERGE_C R217, R59, R54, RZ ;  /* 0x000000363bd9723e */ /* 0x000fe200048060ff */
[----:B------:R1:W-:Y:S01]  /*6a60*/  STS.128 [R195+0x8020], R212 ;  /* 0x008020d4c3007388 */ /* 0x0003e20000000c00 */
[----:B------:R-:W-:Y:S02]  /*6a70*/  F2FP.SATFINITE.E5M2.F32.PACK_AB_MERGE_C R218, R63, R58, RZ ;  /* 0x0000003a3fda723e */ /* 0x000fe400048060ff */
[----:B------:R-:W-:Y:S02]  /*6a80*/  F2FP.SATFINITE.E5M2.F32.PACK_AB_MERGE_C R219, R67, R62, RZ ;  /* 0x0000003e43db723e */ /* 0x000fe400048060ff */
[----:B------:R-:W-:Y:S02]  /*6a90*/  F2FP.SATFINITE.E5M2.F32.PACK_AB_MERGE_C R216, R49, R48, R216 ;  /* 0x0000003031d8723e */ /* 0x000fe400048060d8 */
[----:B------:R-:W-:Y:S02]  /*6aa0*/  F2FP.SATFINITE.E5M2.F32.PACK_AB_MERGE_C R217, R53, R52, R217 ;  /* 0x0000003435d9723e */ /* 0x000fe400048060d9 */
[----:B------:R-:W-:Y:S02]  /*6ab0*/  F2FP.SATFINITE.E5M2.F32.PACK_AB_MERGE_C R218, R57, R56, R218 ;  /* 0x0000003839da723e */ /* 0x000fe400048060da */
[----:B------:R-:W-:Y:S02]  /*6ac0*/  F2FP.SATFINITE.E5M2.F32.PACK_AB_MERGE_C R219, R61, R60, R219 ;  /* 0x0000003c3ddb723e */ /* 0x000fe400048060db */
[----:B------:R-:W-:Y:S02]  /*6ad0*/  LEA R204, R181, UR49, 0x3 ;  /* 0x00000031b5cc7c11 */ /* 0x000fe4000f8e18ff */
[----:B------:R-:W-:Y:S01]  /*6ae0*/  @P6 SHF.L.U32 R221, R180, 0x1f, RZ ;  /* 0x0000001fb4dd6819 */ /* 0x000fe200000006ff */
[----:B------:R1:W-:Y:S01]  /*6af0*/  STS.128 [R194+0x8010], R216 ;  /* 0x008010d8c2007388 */ /* 0x0003e20000000c00 */
[----:B------:R-:W-:Y:S01]  /*6b00*/  @!PT LDS RZ, [RZ] ;  /* 0x00000000fffff984 */ /* 0x000fe20000000800 */
[----:B------:R-:W-:Y:S01]  /*6b10*/  @!PT LDS RZ, [RZ] ;  /* 0x00000000fffff984 */ /* 0x000fe20000000800 */
[----:B------:R-:W-:Y:S01]  /*6b20*/  @!PT LDS RZ, [RZ] ;  /* 0x00000000fffff984 */ /* 0x000fe20000000800 */
[----:B------:R-:W-:Y:S01]  /*6b30*/  @!PT LDS RZ, [RZ] ;  /* 0x00000000fffff984 */ /* 0x000fe20000000800 */
[----:B------:R2:W-:Y:S07]  /*6b40*/  MEMBAR.ALL.CTA ;  /* 0x0000000000007992 */ /* 0x0005ee0000008000 */
[----:B--2---:R-:W2:Y:S02]  /*6b50*/  FENCE.VIEW.ASYNC.S ;  /* 0x00000000000073c6 */ /* 0x004ea40000000000 */
[----:B--2---:R-:W-:Y:S06]  /*6b60*/  BAR.SYNC.DEFER_BLOCKING 0x1, 0x80 ;  /* 0x0042000000007b1d */ /* 0x004fec0000010000 */
[----:B------:R-:W-:Y:S05]  /*6b70*/  @P0 BRA `(.L_x_96) ;  /* 0x0000000000280947 */ /* 0x000fea0003800000 */
[----:B------:R-:W-:Y:S02]  /*6b80*/  UIADD3 UR4, UPT, UPT, UR49, 0x8200, URZ ;  /* 0x0000820031047890 */ /* 0x000fe4000fffe0ff */
[----:B------:R-:W-:Y:S01]  /*6b90*/  UIADD3 UR6, UP0, UPT, UR52, 0x680, URZ ;  /* 0x0000068034067890 */ /* 0x000fe2000ff1e0ff */
[----:B------:R-:W-:Y:S03]  /*6ba0*/  UMOV UR43, UR36 ;  /* 0x00000024002b7c82 */ /* 0x000fe60008000000 */
[----:B------:R-:W-:Y:S01]  /*6bb0*/  MOV R188, UR4 ;  /* 0x0000000400bc7c02 */ /* 0x000fe20008000f00 */
[----:B------:R-:W-:Y:S03]  /*6bc0*/  UIADD3.X UR7, UPT, UPT, URZ, UR53, URZ, UP0, !UPT ;  /* 0x00000035ff077290 */ /* 0x000fe600087fe4ff */
[----:B------:R-:W-:Y:S11]  /*6bd0*/  R2UR UR40, R188 ;  /* 0x00000000bc2872ca */ /* 0x000ff600000e0000 */
[----:B------:R-:W-:Y:S02]  /*6be0*/  @!UPT UIADD3 URZ, UPT, UPT, URZ, URZ, URZ ;  /* 0x000000fffffff290 */ /* 0x000fe4000fffe0ff */
[----:B------:R2:W-:Y:S01]  /*6bf0*/  UTMASTG.3D [UR40], [UR6] ;  /* 0x00000028060073b5 */ /* 0x0005e20008010000 */
[----:B------:R0:W-:Y:S01]  /*6c00*/  UTMACMDFLUSH ;  /* 0x00000000000079b7 */ /* 0x0001e20000000000 */
[----:B--2---:R-:W-:Y:S04]  /*6c10*/  DEPBAR.LE SB0, 0x1 ;  /* 0x000080400000791a */ /* 0x004fe80000000000 */
.L_x_96:
[----:B------:R-:W-:Y:S05]  /*6c20*/  BSYNC.RECONVERGENT B0 ;  /* 0x0000000000007941 */ /* 0x000fea0003800200 */
.L_x_95:
[----:B------:R-:W-:Y:S06]  /*6c30*/  BAR.SYNC.DEFER_BLOCKING 0x1, 0x80 ;  /* 0x0042000000007b1d */ /* 0x000fec0000010000 */
[----:B------:R-:W2:Y:S01]  /*6c40*/  @P6 SYNCS.PHASECHK.TRANS64.TRYWAIT P0, [R204+URZ+0x20], R221 ;  /* 0x000020ddcc0065a7 */ /* 0x000ea200080011ff */
[----:B------:R-:W-:Y:S01]  /*6c50*/  BSSY B1, `(.L_x_97) ;  /* 0x0000023000017945 */ /* 0x000fe20003800000 */
[----:B--2---:R-:W-:Y:S03]  /*6c60*/  @P6 SEL R196, RZ, 0x1, !P0 ;  /* 0x00000001ffc46807 */ /* 0x004fe60004000000 */
[----:B------:R-:W-:Y:S05]  /*6c70*/  @!P6 BRA `(.L_x_98) ;  /* 0x000000000080e947 */ /* 0x000fea0003800000 */
[----:B------:R-:W-:Y:S01]  /*6c80*/  ISETP.NE.AND P1, PT, R197, RZ, PT ;  /* 0x000000ffc500720c */ /* 0x000fe20003f25270 */
[----:B------:R-:W-:Y:S01]  /*6c90*/  BSSY B0, `(.L_x_99) ;  /* 0x000000a000007945 */ /* 0x000fe20003800000 */
[----:B------:R-:W-:Y:S11]  /*6ca0*/  ISETP.NE.AND P0, PT, R196, RZ, PT ;  /* 0x000000ffc400720c */ /* 0x000ff60003f05270 */
[----:B------:R-:W-:Y:S04]  /*6cb0*/  @P1 IMAD R0, R181, 0x2000, R186 ;  /* 0x00002000b5001824 */ /* 0x000fe800078e02ba */
[C---:B------:R-:W-:Y:S01]  /*6cc0*/  @P1 IMAD.IADD R6, R0.reuse, 0x1, R199 ;  /* 0x0000000100061824 */ /* 0x040fe200078e02c7 */
[----:B------:R-:W-:Y:S03]  /*6cd0*/  @P1 IADD3 R4, PT, PT, R0, R207, RZ ;  /* 0x000000cf00041210 */ /* 0x000fe60007ffe0ff */
[----:B------:R-:W-:Y:S01]  /*6ce0*/  @P1 IMAD.IADD R2, R205, 0x1, R6 ;  /* 0x00000001cd021824 */ /* 0x000fe200078e0206 */
[----:B------:R-:W-:Y:S06]  /*6cf0*/  @P0 BRA `(.L_x_100) ;  /* 0x00000000000c0947 */ /* 0x000fec0003800000 */
[----:B------:R-:W-:Y:S04]  /*6d00*/  SHF.L.U32 R3, R180, 0x1f, RZ ;  /* 0x0000001fb4037819 */ /* 0x000fe800000006ff */
[----:B------:R-:W2:Y:S02]  /*6d10*/  SYNCS.PHASECHK.TRANS64.TRYWAIT P0, [R204+URZ+0x20], R3 ;  /* 0x00002003cc0075a7 */ /* 0x000ea400080011ff */
[----:B--2---:R-:W-:Y:S05]  /*6d20*/  @!P0 BRA `(.L_x_101) ;  /* 0x00000048009c8947 */ /* 0x004fea0003800000 */
.L_x_100:
[----:B------:R-:W-:Y:S05]  /*6d30*/  BSYNC B0 ;  /* 0x0000000000007941 */ /* 0x000fea0003800000 */
.L_x_99:
[----:B------:R-:W-:Y:S01]  /*6d40*/  ISETP.NE.AND P0, PT, R197, RZ, PT ;  /* 0x000000ffc500720c */ /* 0x000fe20003f05270 */
[----:B--2---:R-:W-:Y:S02]  /*6d50*/  VIADD R204, R204, 0x40 ;  /* 0x00000040cccc7836 */ /* 0x004fe40000000000 */
[----:B------:R-:W-:Y:S02]  /*6d60*/  IMAD.U32 R3, RZ, RZ, UR37 ;  /* 0x00000025ff037e24 */ /* 0x000fe4000f8e00ff */
[----:B------:R-:W-:Y:S03]  /*6d70*/  VIADD R181, R181, 0x1 ;  /* 0x00000001b5b57836 */ /* 0x000fe60000000000 */
[----:B------:R-:W-:Y:S05]  /*6d80*/  PRMT R3, R3, 0x654, R204 ;  /* 0x0000065403037816 */ /* 0x000fea00000000cc */
[----:B------:R2:W3:Y:S04]  /*6d90*/  @P0 LDS.128 R148, [R0] ;  /* 0x0000000000940984 */ /* 0x0004e80000000c00 */
[----:B------:R2:W4:Y:S04]  /*6da0*/  @P0 LDS.128 R156, [R4+0x20] ;  /* 0x00002000049c0984 */ /* 0x0005280000000c00 */
        /* <DEDUP_REMOVED lines=9> */
[----:B------:R-:W-:Y:S01]  /*6e40*/  SEL R181, R181, RZ, P0 ;  /* 0x000000ffb5b57207 */ /* 0x000fe20000000000 */
[----:B-----5:R5:W-:Y:S02]  /*6e50*/  SYNCS.ARRIVE.TRANS64.RED.A1T0 RZ, [R3+URZ], RZ ;  /* 0x000000ff03ff79a7 */ /* 0x020be400081004ff */
[----:B-----5:R-:W-:Y:S04]  /*6e60*/  SEL R3, RZ, 0x1, P0 ;  /* 0x00000001ff037807 */ /* 0x020fe80000000000 */
[----:B--234-:R-:W-:Y:S02]  /*6e70*/  LOP3.LUT R180, R180, R3, RZ, 0x3c, !PT ;  /* 0x00000003b4b47212 */ /* 0x01cfe400078e3cff */
.L_x_98:
[----:B------:R-:W-:Y:S05]  /*6e80*/  BSYNC B1 ;  /* 0x0000000000017941 */ /* 0x000fea0003800000 */
.L_x_97:
[----:B------:R-:W-:Y:S01]  /*6e90*/  VIADD R0, R80, 0x40 ;  /* 0x0000004050007836 */ /* 0x000fe20000000000 */
[----:B------:R-:W-:Y:S04]  /*6ea0*/  BSSY.RECONVERGENT B6, `(.L_x_102) ;  /* 0x0000015000067945 */ /* 0x000fe80003800200 */
[----:B------:R-:W-:Y:S04]  /*6eb0*/  SHF.R.U32.HI R0, RZ, 0x15, R0 ;  /* 0x00000015ff007819 */ /* 0x000fe80000011600 */
[----:B------:R-:W-:Y:S11]  /*6ec0*/  LOP3.LUT P0, RZ, R0, 0x3, R173, 0x48, !PT ;  /* 0x0000000300ff7812 */ /* 0x000ff600078048ad */
[----:B------:R-:W-:Y:S02]  /*6ed0*/  @!UPT UIADD3 URZ, UPT, UPT, URZ, URZ, URZ ;  /* 0x000000fffffff290 */ /* 0x000fe4000fffe0ff */
[----:B------:R-:W-:Y:S05]  /*6ee0*/  @!P0 BRA `(.L_x_103) ;  /* 0x0000000000408947 */ /* 0x000fea0003800000 */
[----:B------:R-:W2:Y:S01]  /*6ef0*/  LDCU.64 UR8, c[0x4][0x78] ;  /* 0x01000f00ff0877ac */ /* 0x000ea20008000a00 */
[----:B------:R-:W-:Y:S01]  /*6f00*/  MOV R3, 0x0 ;  /* 0x0000000000037802 */ /* 0x000fe20000000f00 */
[----:B------:R-:W-:Y:S02]  /*6f10*/  HFMA2 R12, -RZ, RZ, 0, 5.9604644775390625e-08 ;  /* 0x00000001ff0c7431 */ /* 0x000fe400000001ff */
[----:B------:R-:W-:Y:S02]  /*6f20*/  IMAD.MOV.U32 R8, RZ, RZ, 0x192 ;  /* 0x00000192ff087424 */ /* 0x000fe400078e00ff */
[----:B------:R-:W-:Y:S01]  /*6f30*/  IMAD.MOV.U32 R13, RZ, RZ, RZ ;  /* 0x000000ffff0d7224 */ /* 0x000fe200078e00ff */
[----:B------:R-:W3:Y:S01]  /*6f40*/  LDCU.64 UR6, c[0x4][0x80] ;  /* 0x01001000ff0677ac */ /* 0x000ee20008000a00 */
[----:B------:R-:W4:Y:S01]  /*6f50*/  LDC.64 R2, c[0x4][R3] ;  /* 0x0100000003027b82 */ /* 0x000f220000000a00 */
[----:B------:R-:W5:Y:S01]  /*6f60*/  LDCU.64 UR4, c[0x4][0x18] ;  /* 0x01000300ff0477ac */ /* 0x000f620008000a00 */
[----:B--2---:R-:W-:Y:S01]  /*6f70*/  MOV R5, UR9 ;  /* 0x0000000900057c02 */ /* 0x004fe20008000f00 */
[----:B------:R-:W-:Y:S01]  /*6f80*/  IMAD.U32 R4, RZ, RZ, UR8 ;  /* 0x00000008ff047e24 */ /* 0x000fe2000f8e00ff */
[----:B---3--:R-:W-:Y:S01]  /*6f90*/  MOV R7, UR7 ;  /* 0x0000000700077c02 */ /* 0x008fe20008000f00 */
[----:B------:R-:W-:Y:S01]  /*6fa0*/  IMAD.U32 R6, RZ, RZ, UR6 ;  /* 0x00000006ff067e24 */ /* 0x000fe2000f8e00ff */
[----:B-----5:R-:W-:Y:S01]  /*6fb0*/  MOV R11, UR5 ;  /* 0x00000005000b7c02 */ /* 0x020fe20008000f00 */
[----:B------:R-:W-:Y:S02]  /*6fc0*/  IMAD.U32 R10, RZ, RZ, UR4 ;  /* 0x00000004ff0a7e24 */ /* 0x000fe4000f8e00ff */
[----:B------:R-:W-:Y:S07]  /*6fd0*/  LEPC R20, `(.L_x_103) ;  /* 0x000000001014794e */ /* 0x000fee0000000000 */
[----:B-1--4-:R-:W-:Y:S05]  /*6fe0*/  CALL.ABS.NOINC R2 ;  /* 0x0000000002007343 */ /* 0x012fea0003c00000 */
.L_x_103:
[----:B------:R-:W-:Y:S05]  /*6ff0*/  BSYNC.RECONVERGENT B6 ;  /* 0x0000000000067941 */ /* 0x000fea0003800200 */
.L_x_102:
[----:B------:R-:W-:Y:S01]  /*7000*/  F2FP.F16.E5M2.UNPACK_B R4, R149 ;  /* 0x00000095ff04723e */ /* 0x000fe200020004ff */
[----:B------:R-:W-:Y:S05]  /*7010*/  WARPSYNC.ALL ;  /* 0x0000000000007948 */ /* 0x000fea0003800000 */
[----:B------:R-:W-:Y:S01]  /*7020*/  R2UR UR4, R80 ;  /* 0x00000000500472ca */ /* 0x000fe200000e0000 */
[--C-:B------:R-:W-:Y:S01]  /*7030*/  HADD2.F32 R88, -RZ, R4.reuse.H0_H0 ;  /* 0x20000004ff587230 */ /* 0x100fe20000004100 */
[-C--:B------:R-:W-:Y:S01]  /*7040*/  F2FP.F16.E5M2.UNPACK_B R0, R148.reuse ;  /* 0x00000094ff00723e */ /* 0x080fe200020004ff */
[----:B------:R-:W-:Y:S01]  /*7050*/  HADD2.F32 R83, -RZ, R4.H1_H1 ;  /* 0x30000004ff537230 */ /* 0x000fe20000004100 */
[----:B------:R-:W-:Y:S01]  /*7060*/  F2FP.F16.E5M2.UNPACK_B R4, R151 ;  /* 0x00000097ff04723e */ /* 0x000fe200020004ff */
[----:B------:R-:W-:Y:S01]  /*7070*/  BSSY.RECONVERGENT B0, `(.L_x_104) ;  /* 0x0000116000007945 */ /* 0x000fe20003800200 */
[----:B------:R-:W-:Y:S01]  /*7080*/  F2FP.F16.E5M2.UNPACK_B R3, R148.H1 ;  /* 0x00000094ff03723e */ /* 0x000fe200030004ff */
[--C-:B------:R-:W-:Y:S01]  /*7090*/  HADD2.F32 R2, -RZ, R0.reuse.H0_H0 ;  /* 0x20000000ff027230 */ /* 0x100fe20000004100 */
[----:B-1----:R-:W-:Y:S01]  /*70a0*/  F2FP.F16.E5M2.UNPACK_B R135, R162 ;  /* 0x000000a2ff87723e */ /* 0x002fe200020004ff */
[----:B------:R-:W-:Y:S01]  /*70b0*/  HADD2.F32 R82, -RZ, R0.H1_H1 ;  /* 0x30000000ff527230 */ /* 0x000fe20000004100 */
[----:B------:R-:W-:Y:S01]  /*70c0*/  F2FP.F16.E5M2.UNPACK_B R0, R149.H1 ;  /* 0x00000095ff00723e */ /* 0x000fe200030004ff */
[--C-:B------:R-:W-:Y:S01]  /*70d0*/  HADD2.F32 R84, -RZ, R3.reuse.H0_H0 ;  /* 0x20000003ff547230 */ /* 0x100fe20000004100 */
[----:B------:R-:W-:Y:S01]  /*70e0*/  F2FP.F16.E5M2.UNPACK_B R125, R159.H1 ;  /* 0x0000009fff7d723e */ /* 0x000fe200030004ff */
[----:B------:R-:W-:Y:S01]  /*70f0*/  HADD2.F32 R86, -RZ, R3.H1_H1 ;  /* 0x30000003ff567230 */ /* 0x000fe20000004100 */
[-C--:B------:R-:W-:Y:S01]  /*7100*/  F2FP.F16.E5M2.UNPACK_B R3, R150.reuse ;  /* 0x00000096ff03723e */ /* 0x080fe200020004ff */
[--C-:B------:R-:W-:Y:S01]  /*7110*/  HADD2.F32 R90, -RZ, R0.reuse.H0_H0 ;  /* 0x20000000ff5a7230 */ /* 0x100fe20000004100 */
[----:B------:R-:W-:Y:S01]  /*7120*/  ISETP.NE.AND P0, PT, R189, RZ, PT ;  /* 0x000000ffbd00720c */ /* 0x000fe20003f05270 */
[----:B------:R-:W-:Y:S01]  /*7130*/  HADD2.F32 R85, -RZ, R0.H1_H1 ;  /* 0x30000000ff557230 */ /* 0x000fe20000004100 */
[----:B------:R-:W-:Y:S01]  /*7140*/  F2FP.F16.E5M2.UNPACK_B R0, R150.H1 ;  /* 0x00000096ff00723e */ /* 0x000fe200030004ff */
[--C-:B------:R-:W-:Y:S01]  /*7150*/  HADD2.F32 R92, -RZ, R3.reuse.H0_H0 ;  /* 0x20000003ff5c7230 */ /* 0x100fe20000004100 */
[----:B------:R-:W-:Y:S01]  /*7160*/  ISETP.NE.AND P6, PT, R198, RZ, PT ;  /* 0x000000ffc600720c */ /* 0x000fe20003fc5270 */
[----:B------:R-:W-:Y:S01]  /*7170*/  HADD2.F32 R87, -RZ, R3.H1_H1 ;  /* 0x30000003ff577230 */ /* 0x000fe20000004100 */
[----:B------:R-:W-:Y:S01]  /*7180*/  F2FP.F16.E5M2.UNPACK_B R3, R151.H1 ;  /* 0x00000097ff03723e */ /* 0x000fe200030004ff */
[--C-:B------:R-:W-:Y:S02]  /*7190*/  HADD2.F32 R94, -RZ, R0.reuse.H0_H0 ;  /* 0x20000000ff5e7230 */ /* 0x100fe40000004100 */
[----:B------:R-:W-:Y:S01]  /*71a0*/  HADD2.F32 R89, -RZ, R0.H1_H1 ;  /* 0x30000000ff597230 */ /* 0x000fe20000004100 */
[-C--:B------:R-:W-:Y:S01]  /*71b0*/  F2FP.F16.E5M2.UNPACK_B R0, R152.reuse ;  /* 0x00000098ff00723e */ /* 0x080fe200020004ff */
[--C-:B------:R-:W-:Y:S02]  /*71c0*/  HADD2.F32 R96, -RZ, R4.reuse.H0_H0 ;  /* 0x20000004ff607230 */ /* 0x100fe40000004100 */
[----:B------:R-:W-:Y:S01]  /*71d0*/  HADD2.F32 R91, -RZ, R4.H1_H1 ;  /* 0x30000004ff5b7230 */ /* 0x000fe20000004100 */
[-C--:B------:R-:W-:Y:S01]  /*71e0*/  F2FP.F16.E5M2.UNPACK_B R4, R153.reuse ;  /* 0x00000099ff04723e */ /* 0x080fe200020004ff */
[--C-:B------:R-:W-:Y:S02]  /*71f0*/  HADD2.F32 R100, -RZ, R0.reuse.H0_H0 ;  /* 0x20000000ff647230 */ /* 0x100fe40000004100 */
[----:B------:R-:W-:Y:S01]  /*7200*/  HADD2.F32 R95, -RZ, R0.H1_H1 ;  /* 0x30000000ff5f7230 */ /* 0x000fe20000004100 */
[----:B------:R-:W-:Y:S01]  /*7210*/  F2FP.F16.E5M2.UNPACK_B R0, R153.H1 ;  /* 0x00000099ff00723e */ /* 0x000fe200030004ff */
[--C-:B------:R-:W-:Y:S02]  /*7220*/  HADD2.F32 R98, -RZ, R3.reuse.H0_H0 ;  /* 0x20000003ff627230 */ /* 0x100fe40000004100 */
[----:B------:R-:W-:Y:S01]  /*7230*/  HADD2.F32 R93, -RZ, R3.H1_H1 ;  /* 0x30000003ff5d7230 */ /* 0x000fe20000004100 */
[----:B------:R-:W-:Y:S01]  /*7240*/  F2FP.F16.E5M2.UNPACK_B R3, R152.H1 ;  /* 0x00000098ff03723e */ /* 0x000fe200030004ff */
[--C-:B------:R-:W-:Y:S02]  /*7250*/  HADD2.F32 R106, -RZ, R0.reuse.H0_H0 ;  /* 0x20000000ff6a7230 */ /* 0x100fe40000004100 */
[----:B------:R-:W-:Y:S01]  /*7260*/  HADD2.F32 R101, -RZ, R0.H1_H1 ;  /* 0x30000000ff657230 */ /* 0x000fe20000004100 */
[-C--:B------:R-:W-:Y:S01]  /*7270*/  F2FP.F16.E5M2.UNPACK_B R0, R154.reuse.H1 ;  /* 0x0000009aff00723e */ /* 0x080fe200030004ff */
[--C-:B------:R-:W-:Y:S02]  /*7280*/  HADD2.F32 R104, -RZ, R4.reuse.H0_H0 ;  /* 0x20000004ff687230 */ /* 0x100fe40000004100 */
[----:B------:R-:W-:Y:S01]  /*7290*/  HADD2.F32 R99, -RZ, R4.H1_H1 ;  /* 0x30000004ff637230 */ /* 0x000fe20000004100 */
[----:B------:R-:W-:Y:S01]  /*72a0*/  F2FP.F16.E5M2.UNPACK_B R4, R155 ;  /* 0x0000009bff04723e */ /* 0x000fe200020004ff */
[--C-:B------:R-:W-:Y:S02]  /*72b0*/  HADD2.F32 R102, -RZ, R3.reuse.H0_H0 ;  /* 0x20000003ff667230 */ /* 0x100fe40000004100 */
[----:B------:R-:W-:Y:S01]  /*72c0*/  HADD2.F32 R97, -RZ, R3.H1_H1 ;  /* 0x30000003ff617230 */ /* 0x000fe20000004100 */
[----:B------:R-:W-:Y:S01]  /*72d0*/  F2FP.F16.E5M2.UNPACK_B R3, R154 ;  /* 0x0000009aff03723e */ /* 0x000fe200020004ff */
[--C-:B------:R-:W-:Y:S02]  /*72e0*/  HADD2.F32 R110, -RZ, R0.reuse.H0_H0 ;  /* 0x20000000ff6e7230 */ /* 0x100fe40000004100 */
[----:B------:R-:W-:Y:S01]  /*72f0*/  HADD2.F32 R105, -RZ, R0.H1_H1 ;  /* 0x30000000ff697230 */ /* 0x000fe20000004100 */
[-C--:B------:R-:W-:Y:S01]  /*7300*/  F2FP.F16.E5M2.UNPACK_B R0, R156.reuse ;  /* 0x0000009cff00723e */ /* 0x080fe200020004ff */
[--C-:B------:R-:W-:Y:S02]  /*7310*/  HADD2.F32 R112, -RZ, R4.reuse.H0_H0 ;  /* 0x20000004ff707230 */ /* 0x100fe40000004100 */
[----:B------:R-:W-:Y:S01]  /*7320*/  HADD2.F32 R107, -RZ, R4.H1_H1 ;  /* 0x30000004ff6b7230 */ /* 0x000fe20000004100 */
[----:B------:R-:W-:Y:S01]  /*7330*/  F2FP.F16.E5M2.UNPACK_B R4, R157 ;  /* 0x0000009dff04723e */ /* 0x000fe200020004ff */
[--C-:B------:R-:W-:Y:S02]  /*7340*/  HADD2.F32 R108, -RZ, R3.reuse.H0_H0 ;  /* 0x20000003ff6c7230 */ /* 0x100fe40000004100 */
[----:B------:R-:W-:Y:S01]  /*7350*/  HADD2.F32 R103, -RZ, R3.H1_H1 ;  /* 0x30000003ff677230 */ /* 0x000fe20000004100 */
[----:B------:R-:W-:Y:S01]  /*7360*/  F2FP.F16.E5M2.UNPACK_B R3, R155.H1 ;  /* 0x0000009bff03723e */ /* 0x000fe200030004ff */
[--C-:B------:R-:W-:Y:S02]  /*7370*/  HADD2.F32 R116, -RZ, R0.reuse.H0_H0 ;  /* 0x20000000ff747230 */ /* 0x100fe40000004100 */
[----:B------:R-:W-:Y:S01]  /*7380*/  HADD2.F32 R111, -RZ, R0.H1_H1 ;  /* 0x30000000ff6f7230 */ /* 0x000fe20000004100 */
[----:B------:R-:W-:Y:S01]  /*7390*/  F2FP.F16.E5M2.UNPACK_B R0, R156.H1 ;  /* 0x0000009cff00723e */ /* 0x000fe200030004ff */
[--C-:B------:R-:W-:Y:S02]  /*73a0*/  HADD2.F32 R120, -RZ, R4.reuse.H0_H0 ;  /* 0x20000004ff787230 */ /* 0x100fe40000004100 */
[----:B------:R-:W-:Y:S02]  /*73b0*/  HADD2.F32 R115, -RZ, R4.H1_H1 ;  /* 0x30000004ff737230 */ /* 0x000fe40000004100 */
[--C-:B------:R-:W-:Y:S01]  /*73c0*/  HADD2.F32 R114, -RZ, R3.reuse.H0_H0 ;  /* 0x20000003ff727230 */ /* 0x100fe20000004100 */
[----:B------:R-:W1:Y:S01]  /*73d0*/  LDTM.x64 R4, tmem[UR4+0x40] ;  /* 0x00004004000479ee */ /* 0x000e620008340000 */
[----:B------:R-:W-:Y:S01]  /*73e0*/  HADD2.F32 R109, -RZ, R3.H1_H1 ;  /* 0x30000003ff6d7230 */ /* 0x000fe20000004100 */
[----:B------:R-:W-:Y:S01]  /*73f0*/  F2FP.F16.E5M2.UNPACK_B R3, R157.H1 ;  /* 0x0000009dff03723e */ /* 0x000fe200030004ff */
        /* <DEDUP_REMOVED lines=14> */
[----:B------:R-:W-:Y:S01]  /*74e0*/  F2FP.F16.E5M2.UNPACK_B R0, R160.H1 ;  /* 0x000000a0ff00723e */ /* 0x000fe200030004ff */
[--C-:B------:R-:W-:Y:S02]  /*74f0*/  HADD2.F32 R132, -RZ, R3.reuse.H0_H0 ;  /* 0x20000003ff847230 */ /* 0x100fe40000004100 */
[C---:B-1----:R-:W-:Y:S01]  /*7500*/  FMUL R7, R78.reuse, R7 ;  /* 0x000000074e077220 */ /* 0x042fe20000400000 */
        /* <DEDUP_REMOVED lines=10> */
[C---:B------:R-:W-:Y:S01]  /*75b0*/  FMUL R0, R78.reuse, R4 ;  /* 0x000000044e007220 */ /* 0x040fe20000400000 */
[--C-:B------:R-:W-:Y:S01]  /*75c0*/  HADD2.F32 R140, -RZ, R135.reuse.H0_H0 ;  /* 0x20000087ff8c7230 */ /* 0x100fe20000004100 */
[----:B------:R-:W-:Y:S01]  /*75d0*/  F2FP.F16.E5M2.UNPACK_B R4, R163 ;  /* 0x000000a3ff04723e */ /* 0x000fe200020004ff */
[----:B------:R-:W-:Y:S02]  /*75e0*/  HADD2.F32 R135, -RZ, R135.H1_H1 ;  /* 0x30000087ff877230 */ /* 0x000fe40000004100 */
[C---:B------:R-:W-:Y:S01]  /*75f0*/  FFMA R0, R81.reuse, R2, R0 ;  /* 0x0000000251007223 */ /* 0x040fe20000000000 */
[C---:B------:R-:W-:Y:S01]  /*7600*/  FMUL R2, R78.reuse, R5 ;  /* 0x000000054e027220 */ /* 0x040fe20000400000 */
[--C-:B------:R-:W-:Y:S01]  /*7610*/  HADD2.F32 R142, -RZ, R3.reuse.H0_H0 ;  /* 0x20000003ff8e7230 */ /* 0x100fe20000004100 */
[----:B------:R-:W-:Y:S01]  /*7620*/  F2FP.F16.E5M2.UNPACK_B R5, R163.H1 ;  /* 0x000000a3ff05723e */ /* 0x000fe200030004ff */
[----:B------:R-:W-:Y:S02]  /*7630*/  HADD2.F32 R137, -RZ, R3.H1_H1 ;  /* 0x30000003ff897230 */ /* 0x000fe40000004100 */
[C---:B------:R-:W-:Y:S01]  /*7640*/  FFMA R2, R81.reuse, R82, R2 ;  /* 0x0000005251027223 */ /* 0x040fe20000000002 */
[--C-:B------:R-:W-:Y:S02]  /*7650*/  HADD2.F32 R82, -RZ, R4.reuse.H0_H0 ;  /* 0x20000004ff527230 */ /* 0x100fe40000004100 */
[C---:B------:R-:W-:Y:S01]  /*7660*/  FMUL R3, R78.reuse, R6 ;  /* 0x000000064e037220 */ /* 0x040fe20000400000 */
[----:B------:R-:W-:Y:S02]  /*7670*/  HADD2.F32 R139, -RZ, R4.H1_H1 ;  /* 0x30000004ff8b7230 */ /* 0x000fe40000004100 */
[C---:B------:R-:W-:Y:S01]  /*7680*/  FMUL R4, R78.reuse, R9 ;  /* 0x000000094e047220 */ /* 0x040fe20000400000 */
[--C-:B------:R-:W-:Y:S02]  /*7690*/  HADD2.F32 R141, -RZ, R5.reuse.H1_H1 ;  /* 0x30000005ff8d7230 */ /* 0x100fe40000004100 */
[C---:B------:R-:W-:Y:S01]  /*76a0*/  FFMA R3, R81.reuse, R84, R3 ;  /* 0x0000005451037223 */ /* 0x040fe20000000003 */
[----:B------:R-:W-:Y:S01]  /*76b0*/  FFMA R7, R81, R86, R7 ;  /* 0x0000005651077223 */ /* 0x000fe20000000007 */
[----:B------:R-:W-:Y:S02]  /*76c0*/  HADD2.F32 R84, -RZ, R5.H0_H0 ;  /* 0x20000005ff547230 */ /* 0x000fe40000004100 */
[C---:B------:R-:W-:Y:S01]  /*76d0*/  FMUL R5, R78.reuse, R10 ;  /* 0x0000000a4e057220 */ /* 0x040fe20000400000 */
[C---:B------:R-:W-:Y:S01]  /*76e0*/  FMUL R6, R78.reuse, R11 ;  /* 0x0000000b4e067220 */ /* 0x040fe20000400000 */
[C---:B------:R-:W-:Y:S01]  /*76f0*/  FMUL R11, R78.reuse, R16 ;  /* 0x000000104e0b7220 */ /* 0x040fe20000400000 */
[----:B------:R-:W-:Y:S01]  /*7700*/  F2FP.SATFINITE.E5M2.F32.PACK_AB_MERGE_C R143, R7, R3, RZ ;  /* 0x00000003078f723e */ /* 0x000fe200048060ff */
[C---:B------:R-:W-:Y:S01]  /*7710*/  FMUL R3, R78.reuse, R8 ;  /* 0x000000084e037220 */ /* 0x040fe20000400000 */
[C---:B------:R-:W-:Y:S01]  /*7720*/  FMUL R7, R78.reuse, R12 ;  /* 0x0000000c4e077220 */ /* 0x040fe20000400000 */
[C---:B------:R-:W-:Y:S01]  /*7730*/  FMUL R8, R78.reuse, R13 ;  /* 0x0000000d4e087220 */ /* 0x040fe20000400000 */
[C---:B------:R-:W-:Y:S01]  /*7740*/  FMUL R12, R78.reuse, R17 ;  /* 0x000000114e0c7220 */ /* 0x040fe20000400000 */
[C---:B------:R-:W-:Y:S01]  /*7750*/  FFMA R3, R81.reuse, R88, R3 ;  /* 0x0000005851037223 */ /* 0x040fe20000000003 */
[C---:B------:R-:W-:Y:S01]  /*7760*/  FFMA R4, R81.reuse, R83, R4 ;  /* 0x0000005351047223 */ /* 0x040fe20000000004 */
[C---:B------:R-:W-:Y:S01]  /*7770*/  FFMA R5, R81.reuse, R90, R5 ;  /* 0x0000005a51057223 */ /* 0x040fe20000000005 */
[C---:B------:R-:W-:Y:S01]  /*7780*/  FFMA R6, R81.reuse, R85, R6 ;  /* 0x0000005551067223 */ /* 0x040fe20000000006 */
[C---:B------:R-:W-:Y:S01]  /*7790*/  FFMA R7, R81.reuse, R92, R7 ;  /* 0x0000005c51077223 */ /* 0x040fe20000000007 */
[C---:B------:R-:W-:Y:S01]  /*77a0*/  FFMA R8, R81.reuse, R87, R8 ;  /* 0x0000005751087223 */ /* 0x040fe20000000008 */
[C---:B------:R-:W-:Y:S01]  /*77b0*/  FMUL R16, R78.reuse, R21 ;  /* 0x000000154e107220 */ /* 0x040fe20000400000 */
[----:B------:R-:W-:Y:S01]  /*77c0*/  FMUL R9, R78, R14 ;  /* 0x0000000e4e097220 */ /* 0x000fe20000400000 */
[----:B------:R-:W-:Y:S01]  /*77d0*/  F2FP.SATFINITE.E5M2.F32.PACK_AB_MERGE_C R5, R6, R5, RZ ;  /* 0x000000050605723e */ /* 0x000fe200048060ff */
[C---:B------:R-:W-:Y:S01]  /*77e0*/  FMUL R10, R78.reuse, R15 ;  /* 0x0000000f4e0a7220 */ /* 0x040fe20000400000 */
[C---:B------:R-:W-:Y:S01]  /*77f0*/  FMUL R15, R78.reuse, R20 ;  /* 0x000000144e0f7220 */ /* 0x040fe20000400000 */
[C---:B------:R-:W-:Y:S01]  /*7800*/  FFMA R9, R81.reuse, R94, R9 ;  /* 0x0000005e51097223 */ /* 0x040fe20000000009 */
[C---:B------:R-:W-:Y:S01]  /*7810*/  FMUL R20, R78.reuse, R25 ;  /* 0x000000194e147220 */ /* 0x040fe20000400000 */
[C---:B------:R-:W-:Y:S01]  /*7820*/  FFMA R10, R81.reuse, R89, R10 ;  /* 0x00000059510a7223 */ /* 0x040fe2000000000a */
[C---:B------:R-:W-:Y:S01]  /*7830*/  FFMA R11, R81.reuse, R96, R11 ;  /* 0x00000060510b7223 */ /* 0x040fe2000000000b */
[C---:B------:R-:W-:Y:S01]  /*7840*/  FFMA R12, R81.reuse, R91, R12 ;  /* 0x0000005b510c7223 */ /* 0x040fe2000000000c */
[C---:B------:R-:W-:Y:S01]  /*7850*/  FMUL R13, R78.reuse, R18 ;  /* 0x000000124e0d7220 */ /* 0x040fe20000400000 */
[----:B------:R-:W-:Y:S01]  /*7860*/  FMUL R14, R78, R19 ;  /* 0x000000134e0e7220 */ /* 0x000fe20000400000 */
[----:B------:R-:W-:Y:S01]  /*7870*/  F2FP.SATFINITE.E5M2.F32.PACK_AB_MERGE_C R9, R10, R9, RZ ;  /* 0x000000090a09723e */ /* 0x000fe200048060ff */
[C---:B------:R-:W-:Y:S01]  /*7880*/  FMUL R19, R78.reuse, R24 ;  /* 0x000000184e137220 */ /* 0x040fe20000400000 */
        /* <DEDUP_REMOVED lines=17> */
[----:B------:R-:W-:Y:S01]  /*79a0*/  FMUL R27, R78, R32 ;  /* 0x000000204e1b7220 */ /* 0x000fe20000400000 */
[C---:B------:R-:W-:Y:S01]  /*79b0*/  FFMA R21, R81.reuse, R106, R21 ;  /* 0x0000006a51157223 */ /* 0x040fe20000000015 */
[C---:B------:R-:W-:Y:S01]  /*79c0*/  FFMA R22, R81.reuse, R101, R22 ;  /* 0x0000006551167223 */ /* 0x040fe20000000016 */
[----:B------:R-:W-:Y:S01]  /*79d0*/  F2FP.SATFINITE.E5M2.F32.PACK_AB_MERGE_C R16, R16, R15, R17 ;  /* 0x0000000f1010723e */ /* 0x000fe20004806011 */
[C---:B------:R-:W-:Y:S01]  /*79e0*/  FFMA R23, R81.reuse, R108, R23 ;  /* 0x0000006c51177223 */ /* 0x040fe20000000017 */
[C---:B------:R-:W-:Y:S01]  /*79f0*/  FFMA R24, R81.reuse, R103, R24 ;  /* 0x0000006751187223 */ /* 0x040fe20000000018 */
[----:B------:R-:W-:Y:S01]  /*7a00*/  FMUL R32, R78, R37 ;  /* 0x000000254e207220 */ /* 0x000fe20000400000 */
[----:B------:R-:W-:Y:S01]  /*7a10*/  F2FP.SATFINITE.E5M2.F32.PACK_AB_MERGE_C R21, R22, R21, RZ ;  /* 0x000000151615723e */ /* 0x000fe200048060ff */
[C---:B------:R-:W-:Y:S01]  /*7a20*/  FMUL R25, R78.reuse, R30 ;  /* 0x0000001e4e197220 */ /* 0x040fe20000400000 */
[C---:B------:R-:W-:Y:S01]  /*7a30*/  FMUL R26, R78.reuse, R31 ;  /* 0x0000001f4e1a7220 */ /* 0x040fe20000400000 */
[----:B------:R-:W-:Y:S01]  /*7a40*/  FMUL R31, R78, R36 ;  /* 0x000000244e1f7220 */ /* 0x000fe20000400000 */
[----:B------:R-:W-:Y:S01]  /*7a50*/  F2FP.SATFINITE.E5M2.F32.PACK_AB_MERGE_C R17, R20, R19, R21 ;  /* 0x000000131411723e */ /* 0x000fe20004806015 */
        /* <DEDUP_REMOVED lines=8> */
[----:B------:R-:W-:Y:S01]  /*7ae0*/  FMUL R35, R78, R40 ;  /* 0x000000284e237220 */ /* 0x000fe20000400000 */
[C---:B------:R-:W-:Y:S01]  /*7af0*/  FFMA R29, R81.reuse, R114, R29 ;  /* 0x00000072511d7223 */ /* 0x040fe2000000001d */
[----:B------:R-:W-:Y:S01]  /*7b00*/  F2FP.SATFINITE.E5M2.F32.PACK_AB_MERGE_C R18, R24, R23, R18 ;  /* 0x000000171812723e */ /* 0x000fe20004806012 */
        /* <DEDUP_REMOVED lines=22> */
[C---:B------:R-:W-:Y:S01]  /*7c70*/  FMUL R41, R78.reuse, R46 ;  /* 0x0000002e4e297220 */ /* 0x040fe20000400000 */
[C---:B------:R-:W-:Y:S01]  /*7c80*/  FMUL R42, R78.reuse, R47 ;  /* 0x0000002f4e2a7220 */ /* 0x040fe20000400000 */
[C---:B------:R-:W-:Y:S01]  /*7c90*/  FFMA R40, R81.reuse, R119, R40 ;  /* 0x0000007751287223 */ /* 0x040fe20000000028 */
[--C-:B------:R-:W-:Y:S02]  /*7ca0*/  HADD2.F32 R130, -RZ, R125.reuse.H0_H0 ;  /* 0x2000007dff827230 */ /* 0x100fe40000004100 */
[C---:B------:R-:W-:Y:S01]  /*7cb0*/  FFMA R41, R81.reuse, R126, R41 ;  /* 0x0000007e51297223 */ /* 0x040fe20000000029 */
[----:B------:R-:W-:Y:S02]  /*7cc0*/  HADD2.F32 R125, -RZ, R125.H1_H1 ;  /* 0x3000007dff7d7230 */ /* 0x000fe40000004100 */
[C---:B------:R-:W-:Y:S01]  /*7cd0*/  FMUL R45, R78.reuse, R50 ;  /* 0x000000324e2d7220 */ /* 0x040fe20000400000 */
[C---:B------:R-:W-:Y:S01]  /*7ce0*/  FFMA R42, R81.reuse, R121, R42 ;  /* 0x00000079512a7223 */ /* 0x040fe2000000002a */
[C---:B------:R-:W-:Y:S01]  /*7cf0*/  FMUL R46, R78.reuse, R51 ;  /* 0x000000334e2e7220 */ /* 0x040fe20000400000 */
[C---:B------:R-:W-:Y:S01]  /*7d00*/  FFMA R43, R81.reuse, R128, R43 ;  /* 0x00000080512b7223 */ /* 0x040fe2000000002b */
[C---:B------:R-:W-:Y:S01]  /*7d10*/  FMUL R47, R78.reuse, R52 ;  /* 0x000000344e2f7220 */ /* 0x040fe20000400000 */
        /* <DEDUP_REMOVED lines=10> */
[C---:B------:R-:W-:Y:S01]  /*7dc0*/  FFMA R45, R81.reuse, R130, R45 ;  /* 0x00000082512d7223 */ /* 0x040fe2000000002d */
[C---:B------:R-:W-:Y:S01]  /*7dd0*/  FMUL R59, R78.reuse, R64 ;  /* 0x000000404e3b7220 */ /* 0x040fe20000400000 */
[C---:B------:R-:W-:Y:S01]  /*7de0*/  FMUL R60, R78.reuse, R65 ;  /* 0x000000414e3c7220 */ /* 0x040fe20000400000 */
[C---:B------:R-:W-:Y:S01]  /*7df0*/  FMUL R61, R78.reuse, R66 ;  /* 0x000000424e3d7220 */ /* 0x040fe20000400000 */
[----:B------:R-:W-:Y:S01]  /*7e00*/  FMUL R62, R78, R67 ;  /* 0x000000434e3e7220 */ /* 0x000fe20000400000 */
[C---:B------:R-:W-:Y:S01]  /*7e10*/  FFMA R46, R81.reuse, R125, R46 ;  /* 0x0000007d512e7223 */ /* 0x040fe2000000002e */
[----:B------:R-:W-:Y:S01]  /*7e20*/  F2FP.SATFINITE.E5M2.F32.PACK_AB_MERGE_C R64, R2, R0, R143 ;  /* 0x000000000240723e */ /* 0x000fe2000480608f */
[C---:B------:R-:W-:Y:S01]  /*7e30*/  FFMA R47, R81.reuse, R132, R47 ;  /* 0x00000084512f7223 */ /* 0x040fe2000000002f */
[----:B------:R-:W-:Y:S01]  /*7e40*/  F2FP.SATFINITE.E5M2.F32.PACK_AB_MERGE_C R65, R4, R3, R5 ;  /* 0x000000030441723e */ /* 0x000fe20004806005 */
[C---:B------:R-:W-:Y:S01]  /*7e50*/  FFMA R48, R81.reuse, R127, R48 ;  /* 0x0000007f51307223 */ /* 0x040fe20000000030 */
[----:B------:R-:W-:Y:S01]  /*7e60*/  F2FP.SATFINITE.E5M2.F32.PACK_AB_MERGE_C R66, R8, R7, R9 ;  /* 0x000000070842723e */ /* 0x000fe20004806009 */
[C---:B------:R-:W-:Y:S01]  /*7e70*/  FFMA R49, R81.reuse, R134, R49 ;  /* 0x0000008651317223 */ /* 0x040fe20000000031 */
[----:B------:R-:W-:Y:S01]  /*7e80*/  F2FP.SATFINITE.E5M2.F32.PACK_AB_MERGE_C R67, R12, R11, R13 ;  /* 0x0000000b0c43723e */ /* 0x000fe2000480600d */
[----:B------:R-:W-:Y:S01]  /*7e90*/  FMUL R53, R78, R58 ;  /* 0x0000003a4e357220 */ /* 0x000fe20000400000 */
[C---:B------:R-:W-:Y:S01]  /*7ea0*/  FFMA R50, R81.reuse, R129, R50 ;  /* 0x0000008151327223 */ /* 0x040fe20000000032 */
[C---:B------:R-:W-:Y:S01]  /*7eb0*/  FFMA R51, R81.reuse, R136, R51 ;  /* 0x0000008851337223 */ /* 0x040fe20000000033 */
[C---:B------:R-:W-:Y:S01]  /*7ec0*/  FFMA R52, R81.reuse, R131, R52 ;  /* 0x0000008351347223 */ /* 0x040fe20000000034 */
[----:B------:R1:W-:Y:S01]  /*7ed0*/  STS.128 [R172+UR49+0xa200], R64 ;  /* 0x00a20040ac007988 */ /* 0x0003e20008000c31 */
[C---:B------:R-:W-:Y:S01]  /*7ee0*/  FFMA R53, R81.reuse, R138, R53 ;  /* 0x0000008a51357223 */ /* 0x040fe20000000035 */
[----:B------:R-:W-:Y:S01]  /*7ef0*/  F2FP.SATFINITE.E5M2.F32.PACK_AB_MERGE_C R37, R38, R37, RZ ;  /* 0x000000252625723e */ /* 0x000fe200048060ff */
[C---:B------:R-:W-:Y:S01]  /*7f00*/  FFMA R54, R81.reuse, R133, R54 ;  /* 0x0000008551367223 */ /* 0x040fe20000000036 */
[----:B------:R-:W-:Y:S01]  /*7f10*/  FMUL R58, R78, R63 ;  /* 0x0000003f4e3a7220 */ /* 0x000fe20000400000 */
[C---:B------:R-:W-:Y:S01]  /*7f20*/  FFMA R55, R81.reuse, R140, R55 ;  /* 0x0000008c51377223 */ /* 0x040fe20000000037 */
[C---:B------:R-:W-:Y:S01]  /*7f30*/  FFMA R56, R81.reuse, R135, R56 ;  /* 0x0000008751387223 */ /* 0x040fe20000000038 */
[C---:B------:R-:W-:Y:S01]  /*7f40*/  FFMA R57, R81.reuse, R142, R57 ;  /* 0x0000008e51397223 */ /* 0x040fe20000000039 */
[----:B------:R1:W-:Y:S01]  /*7f50*/  STS.128 [R192+0xa010], R16 ;  /* 0x00a01010c0007388 */ /* 0x0003e20000000c00 */
[----:B------:R-:W-:Y:S01]  /*7f60*/  F2FP.SATFINITE.E5M2.F32.PACK_AB_MERGE_C R33, R36, R35, R37 ;  /* 0x000000232421723e */ /* 0x000fe20004806025 */
[C---:B------:R-:W-:Y:S01]  /*7f70*/  FFMA R58, R81.reuse, R137, R58 ;  /* 0x00000089513a7223 */ /* 0x040fe2000000003a */
[----:B------:R-:W-:Y:S01]  /*7f80*/  F2FP.SATFINITE.E5M2.F32.PACK_AB_MERGE_C R34, R42, R41, RZ ;  /* 0x000000292a22723e */ /* 0x000fe200048060ff */
[C---:B------:R-:W-:Y:S01]  /*7f90*/  FFMA R59, R81.reuse, R82, R59 ;  /* 0x00000052513b7223 */ /* 0x040fe2000000003b */
[----:B------:R-:W-:Y:S01]  /*7fa0*/  F2FP.SATFINITE.E5M2.F32.PACK_AB_MERGE_C R35, R46, R45, RZ ;  /* 0x0000002d2e23723e */ /* 0x000fe200048060ff */
        /* <DEDUP_REMOVED lines=25> */
[----:B------:R-:W-:Y:S02]  /*8140*/  UIADD3 UR8, UP0, UPT, UR52, 0x680, URZ ;  /* 0x0000068034087890 */ /* 0x000fe4000ff1e0ff */
[----:B------:R-:W-:Y:S02]  /*8150*/  UIADD3 UR5, UPT, UPT, UR41, 0x40, URZ ;  /* 0x0000004029057890 */ /* 0x000fe4000fffe0ff */
[----:B------:R-:W-:Y:S02]  /*8160*/  UIADD3 UR4, UPT, UPT, UR49, 0xa200, URZ ;  /* 0x0000a20031047890 */ /* 0x000fe4000fffe0ff */
[----:B------:R-:W-:Y:S01]  /*8170*/  UIADD3.X UR9, UPT, UPT, URZ, UR53, URZ, UP0, !UPT ;  /* 0x00000035ff097290 */ /* 0x000fe200087fe4ff */
[----:B------:R-:W-:Y:S01]  /*8180*/  UMOV UR6, UR42 ;  /* 0x0000002a00067c82 */ /* 0x000fe20008000000 */
[----:B------:R-:W-:Y:S07]  /*8190*/  UMOV UR7, UR36 ;  /* 0x0000002400077c82 */ /* 0x000fee0008000000 */
[----:B------:R2:W-:Y:S01]  /*81a0*/  UTMASTG.3D [UR4], [UR8] ;  /* 0x00000004080073b5 */ /* 0x0005e20008010000 */
[----:B------:R0:W-:Y:S01]  /*81b0*/  UTMACMDFLUSH ;  /* 0x00000000000079b7 */ /* 0x0001e20000000000 */
[----:B--2---:R-:W-:Y:S04]  /*81c0*/  DEPBAR.LE SB0, 0x1 ;  /* 0x000080400000791a */ /* 0x004fe80000000000 */
.L_x_105:
[----:B------:R-:W-:Y:S05]  /*81d0*/  BSYNC.RECONVERGENT B0 ;  /* 0x0000000000007941 */ /* 0x000fea0003800200 */
.L_x_104:
        /* <DEDUP_REMOVED lines=16> */
.L_x_109:
[----:B------:R-:W-:Y:S05]  /*82e0*/  BSYNC B0 ;  /* 0x0000000000007941 */ /* 0x000fea0003800000 */
.L_x_108:
        /* <DEDUP_REMOVED lines=20> */
.L_x_107:
[----:B------:R-:W-:Y:S05]  /*8430*/  BSYNC B1 ;  /* 0x0000000000017941 */ /* 0x000fea0003800000 */
.L_x_106:
[----:B--2---:R-:W-:Y:S01]  /*8440*/  VIADD R0, R80, 0x80 ;  /* 0x0000008050007836 */ /* 0x004fe20000000000 */
        /* <DEDUP_REMOVED lines=10> */
[----:B------:R-:W5:Y:S01]  /*84f0*/  LDCU.64 UR6, c[0x4][0x80] ;  /* 0x01001000ff0677ac */ /* 0x000f620008000a00 */
[----:B------:R-:W1:Y:S01]  /*8500*/  LDC.64 R2, c[0x4][R3] ;  /* 0x0100000003027b82 */ /* 0x000e620000000a00 */
[----:B------:R-:W3:Y:S01]  /*8510*/  LDCU.64 UR4, c[0x4][0x18] ;  /* 0x01000300ff0477ac */ /* 0x000ee20008000a00 */
[----:B--2---:R-:W-:Y:S01]  /*8520*/  MOV R5, UR9 ;  /* 0x0000000900057c02 */ /* 0x004fe20008000f00 */
[----:B------:R-:W-:Y:S01]  /*8530*/  IMAD.U32 R4, RZ, RZ, UR8 ;  /* 0x00000008ff047e24 */ /* 0x000fe2000f8e00ff */
[----:B-----5:R-:W-:Y:S01]  /*8540*/  MOV R7, UR7 ;  /* 0x0000000700077c02 */ /* 0x020fe20008000f00 */
[----:B------:R-:W-:Y:S01]  /*8550*/  IMAD.U32 R6, RZ, RZ, UR6 ;  /* 0x00000006ff067e24 */ /* 0x000fe2000f8e00ff */
[----:B---3--:R-:W-:Y:S01]  /*8560*/  MOV R11, UR5 ;  /* 0x00000005000b7c02 */ /* 0x008fe20008000f00 */
[----:B------:R-:W-:Y:S02]  /*8570*/  IMAD.U32 R10, RZ, RZ, UR4 ;  /* 0x00000004ff0a7e24 */ /* 0x000fe4000f8e00ff */
[----:B------:R-:W-:Y:S07]  /*8580*/  LEPC R20, `(.L_x_112) ;  /* 0x000000001014794e */ /* 0x000fee0000000000 */
[----:B-1--4-:R-:W-:Y:S05]  /*8590*/  CALL.ABS.NOINC R2 ;  /* 0x0000000002007343 */ /* 0x012fea0003c00000 */
.L_x_112:
[----:B------:R-:W-:Y:S05]  /*85a0*/  BSYNC.RECONVERGENT B6 ;  /* 0x0000000000067941 */ /* 0x000fea0003800200 */
.L_x_111:
[----:B---3--:R-:W-:Y:S01]  /*85b0*/  F2FP.F16.E5M2.UNPACK_B R4, R149 ;  /* 0x00000095ff04723e */ /* 0x008fe200020004ff */
        /* <DEDUP_REMOVED lines=13> */
[----:B----4-:R-:W-:Y:S01]  /*8690*/  F2FP.F16.E5M2.UNPACK_B R125, R159.H1 ;  /* 0x0000009fff7d723e */ /* 0x010fe200030004ff */
        /* <DEDUP_REMOVED lines=262> */
[----:B------:R-:W-:Y:S02]  /*9700*/  UIADD3 UR8, UP0, UPT, UR52, 0x680, URZ ;  /* 0x0000068034087890 */ /* 0x000fe4000ff1e0ff */
[----:B------:R-:W-:Y:S02]  /*9710*/  UIADD3 UR5, UPT, UPT, UR41, 0x80, URZ ;  /* 0x0000008029057890 */ /* 0x000fe4000fffe0ff */
[----:B------:R-:W-:Y:S01]  /*9720*/  MOV R188, UR10 ;  /* 0x0000000a00bc7c02 */ /* 0x000fe20008000f00 */
[----:B------:R-:W-:Y:S01]  /*9730*/  UIADD3.X UR9, UPT, UPT, URZ, UR53, URZ, UP0, !UPT ;  /* 0x00000035ff097290 */ /* 0x000fe200087fe4ff */
[----:B------:R-:W-:Y:S02]  /*9740*/  UMOV UR6, UR42 ;  /* 0x0000002a00067c82 */ /* 0x000fe40008000000 */
[----:B------:R-:W-:Y:S01]  /*9750*/  R2UR UR4, R188 ;  /* 0x00000000bc0472ca */ /* 0x000fe200000e0000 */
[----:B------:R-:W-:Y:S11]  /*9760*/  UMOV UR7, UR36 ;  /* 0x0000002400077c82 */ /* 0x000ff60008000000 */
[----:B------:R-:W-:Y:S01]  /*9770*/  @!UPT UIADD3 URZ, UPT, UPT, URZ, URZ, URZ ;  /* 0x000000fffffff290 */ /* 0x000fe2000fffe0ff */
[----:B------:R2:W-:Y:S01]  /*9780*/  UTMASTG.3D [UR4], [UR8] ;  /* 0x00000004080073b5 */ /* 0x0005e20008010000 */
[----:B------:R0:W-:Y:S01]  /*9790*/  UTMACMDFLUSH ;  /* 0x00000000000079b7 */ /* 0x0001e20000000000 */
[----:B--2---:R-:W-:Y:S04]  /*97a0*/  DEPBAR.LE SB0, 0x1 ;  /* 0x000080400000791a */ /* 0x004fe80000000000 */
.L_x_114:
[----:B------:R-:W-:Y:S05]  /*97b0*/  BSYNC.RECONVERGENT B0 ;  /* 0x0000000000007941 */ /* 0x000fea0003800200 */
.L_x_113:
        /* <DEDUP_REMOVED lines=16> */
.L_x_118:
[----:B------:R-:W-:Y:S05]  /*98c0*/  BSYNC B0 ;  /* 0x0000000000007941 */ /* 0x000fea0003800000 */
.L_x_117:
        /* <DEDUP_REMOVED lines=20> */
.L_x_116:
[----:B------:R-:W-:Y:S05]  /*9a10*/  BSYNC B1 ;  /* 0x0000000000017941 */ /* 0x000fea0003800000 */
.L_x_115:
[----:B--2---:R-:W-:Y:S05]  /*9a20*/  VIADD R0, R80, 0xc0 ;  /* 0x000000c050007836 */ /* 0x004fea0000000000 */
        /* <DEDUP_REMOVED lines=20> */
.L_x_120:
[----:B------:R-:W-:Y:S01]  /*9b70*/  ISETP.NE.AND P0, PT, R189, RZ, PT ;  /* 0x000000ffbd00720c */ /* 0x000fe20003f05270 */
[----:B------:R-:W-:Y:S05]  /*9b80*/  WARPSYNC.ALL ;  /* 0x0000000000007948 */ /* 0x000fea0003800000 */
[----:B------:R-:W-:Y:S01]  /*9b90*/  R2UR UR4, R80 ;  /* 0x00000000500472ca */ /* 0x000fe200000e0000 */
[----:B------:R-:W-:Y:S01]  /*9ba0*/  BSSY.RECONVERGENT B0, `(.L_x_121) ;  /* 0x000011d000007945 */ /* 0x000fe20003800200 */
[----:B---3--:R-:W-:Y:S02]  /*9bb0*/  F2FP.F16.E5M2.UNPACK_B R11, R149 ;  /* 0x00000095ff0b723e */ /* 0x008fe400020004ff */
[----:B------:R-:W-:Y:S02]  /*9bc0*/  F2FP.F16.E5M2.UNPACK_B R10, R150 ;  /* 0x00000096ff0a723e */ /* 0x000fe400020004ff */
[----:B------:R-:W-:Y:S01]  /*9bd0*/  F2FP.F16.E5M2.UNPACK_B R9, R151 ;  /* 0x00000097ff09723e */ /* 0x000fe200020004ff */
[--C-:B------:R-:W-:Y:S01]  /*9be0*/  HADD2.F32 R83, -RZ, R11.reuse.H0_H0 ;  /* 0x2000000bff537230 */ /* 0x100fe20000004100 */
[----:B----4-:R-:W-:Y:S01]  /*9bf0*/  F2FP.F16.E5M2.UNPACK_B R8, R152 ;  /* 0x00000098ff08723e */ /* 0x010fe200020004ff */
[----:B------:R-:W-:Y:S01]  /*9c00*/  HADD2.F32 R84, -RZ, R11.H1_H1 ;  /* 0x3000000bff547230 */ /* 0x000fe20000004100 */
[----:B------:R-:W-:Y:S01]  /*9c10*/  F2FP.F16.E5M2.UNPACK_B R7, R153 ;  /* 0x00000099ff07723e */ /* 0x000fe200020004ff */
[--C-:B------:R-:W-:Y:S01]  /*9c20*/  HADD2.F32 R87, -RZ, R10.reuse.H0_H0 ;  /* 0x2000000aff577230 */ /* 0x100fe20000004100 */
[----:B------:R-:W-:Y:S01]  /*9c30*/  F2FP.F16.E5M2.UNPACK_B R6, R154 ;  /* 0x0000009aff06723e */ /* 0x000fe200020004ff */
[----:B------:R-:W-:Y:S01]  /*9c40*/  HADD2.F32 R88, -RZ, R10.H1_H1 ;  /* 0x3000000aff587230 */ /* 0x000fe20000004100 */
[----:B------:R-:W-:Y:S01]  /*9c50*/  F2FP.F16.E5M2.UNPACK_B R5, R155 ;  /* 0x0000009bff05723e */ /* 0x000fe200020004ff */
[--C-:B------:R-:W-:Y:S01]  /*9c60*/  HADD2.F32 R91, -RZ, R9.reuse.H0_H0 ;  /* 0x20000009ff5b7230 */ /* 0x100fe20000004100 */
[----:B-1----:R-:W-:Y:S01]  /*9c70*/  F2FP.F16.E5M2.UNPACK_B R4, R156 ;  /* 0x0000009cff04723e */ /* 0x002fe200020004ff */
[----:B------:R-:W-:Y:S01]  /*9c80*/  HADD2.F32 R92, -RZ, R9.H1_H1 ;  /* 0x30000009ff5c7230 */ /* 0x000fe20000004100 */
[-C--:B------:R-:W-:Y:S01]  /*9c90*/  F2FP.F16.E5M2.UNPACK_B R2, R148.reuse ;  /* 0x00000094ff02723e */ /* 0x080fe200020004ff */
[--C-:B------:R-:W-:Y:S01]  /*9ca0*/  HADD2.F32 R95, -RZ, R8.reuse.H0_H0 ;  /* 0x20000008ff5f7230 */ /* 0x100fe20000004100 */
[----:B------:R-:W-:Y:S01]  /*9cb0*/  F2FP.F16.E5M2.UNPACK_B R148, R148.H1 ;  /* 0x00000094ff94723e */ /* 0x000fe200030004ff */
[----:B------:R-:W-:Y:S01]  /*9cc0*/  HADD2.F32 R97, -RZ, R8.H1_H1 ;  /* 0x30000008ff617230 */ /* 0x000fe20000004100 */
[----:B------:R-:W-:Y:S01]  /*9cd0*/  F2FP.F16.E5M2.UNPACK_B R149, R149.H1 ;  /* 0x00000095ff95723e */ /* 0x000fe200030004ff */
[--C-:B------:R-:W-:Y:S01]  /*9ce0*/  HADD2.F32 R98, -RZ, R7.reuse.H0_H0 ;  /* 0x20000007ff627230 */ /* 0x100fe20000004100 */
[----:B------:R-:W-:Y:S01]  /*9cf0*/  F2FP.F16.E5M2.UNPACK_B R150, R150.H1 ;  /* 0x00000096ff96723e */ /* 0x000fe200030004ff */
[----:B------:R-:W-:Y:S01]  /*9d00*/  HADD2.F32 R101, -RZ, R7.H1_H1 ;  /* 0x30000007ff657230 */ /* 0x000fe20000004100 */
[----:B------:R-:W-:Y:S01]  /*9d10*/  F2FP.F16.E5M2.UNPACK_B R151, R151.H1 ;  /* 0x00000097ff97723e */ /* 0x000fe200030004ff */
[--C-:B------:R-:W-:Y:S01]  /*9d20*/  HADD2.F32 R102, -RZ, R6.reuse.H0_H0 ;  /* 0x20000006ff667230 */ /* 0x100fe20000004100 */
[----:B------:R-:W-:Y:S01]  /*9d30*/  F2FP.F16.E5M2.UNPACK_B R138, R163 ;  /* 0x000000a3ff8a723e */ /* 0x000fe200020004ff */
[----:B------:R-:W-:Y:S01]  /*9d40*/  HADD2.F32 R105, -RZ, R6.H1_H1 ;  /* 0x30000006ff697230 */ /* 0x000fe20000004100 */
[----:B------:R-:W-:Y:S01]  /*9d50*/  R2UR UR5, R193 ;  /* 0x00000000c10572ca */ /* 0x000fe200000e0000 */
[--C-:B------:R-:W-:Y:S01]  /*9d60*/  HADD2.F32 R106, -RZ, R5.reuse.H0_H0 ;  /* 0x20000005ff6a7230 */ /* 0x100fe20000004100 */
[----:B------:R-:W-:Y:S01]  /*9d70*/  F2FP.F16.E5M2.UNPACK_B R116, R157 ;  /* 0x0000009dff74723e */ /* 0x000fe200020004ff */
[----:B------:R-:W-:Y:S01]  /*9d80*/  HADD2.F32 R109, -RZ, R5.H1_H1 ;  /* 0x30000005ff6d7230 */ /* 0x000fe20000004100 */
[----:B------:R-:W-:Y:S01]  /*9d90*/  F2FP.F16.E5M2.UNPACK_B R120, R158 ;  /* 0x0000009eff78723e */ /* 0x000fe200020004ff */
[--C-:B------:R-:W-:Y:S01]  /*9da0*/  HADD2.F32 R110, -RZ, R4.reuse.H0_H0 ;  /* 0x20000004ff6e7230 */ /* 0x100fe20000004100 */
[----:B------:R-:W-:Y:S01]  /*9db0*/  F2FP.F16.E5M2.UNPACK_B R124, R159 ;  /* 0x0000009fff7c723e */ /* 0x000fe200020004ff */
[----:B------:R-:W-:Y:S01]  /*9dc0*/  HADD2.F32 R113, -RZ, R4.H1_H1 ;  /* 0x30000004ff717230 */ /* 0x000fe20000004100 */
[----:B------:R-:W-:Y:S01]  /*9dd0*/  F2FP.F16.E5M2.UNPACK_B R128, R160 ;  /* 0x000000a0ff80723e */ /* 0x000fe200020004ff */
[----:B------:R-:W1:Y:S01]  /*9de0*/  LDTM.x64 R4, tmem[UR4+0xc0] ;  /* 0x0000c004000479ee */ /* 0x000e620008340000 */
[--C-:B------:R-:W-:Y:S01]  /*9df0*/  HADD2.F32 R0, -RZ, R2.reuse.H0_H0 ;  /* 0x20000002ff007230 */ /* 0x100fe20000004100 */
[----:B------:R-:W-:Y:S01]  /*9e00*/  NOP ;  /* 0x0000000000007918 */ /* 0x000fe20000000000 */
[----:B------:R-:W-:Y:S01]  /*9e10*/  HADD2.F32 R2, -RZ, R2.H1_H1 ;  /* 0x30000002ff027230 */ /* 0x000fe20000004100 */
[----:B------:R-:W-:Y:S01]  /*9e20*/  UIADD3 UR5, UPT, UPT, UR5, 0xa0, URZ ;  /* 0x000000a005057890 */ /* 0x000fe2000fffe0ff */
[--C-:B------:R-:W-:Y:S01]  /*9e30*/  HADD2.F32 R86, -RZ, R149.reuse.H1_H1 ;  /* 0x30000095ff567230 */ /* 0x100fe20000004100 */
[----:B------:R-:W-:Y:S01]  /*9e40*/  F2FP.F16.E5M2.UNPACK_B R132, R161 ;  /* 0x000000a1ff84723e */ /* 0x000fe200020004ff */
[--C-:B------:R-:W-:Y:S01]  /*9e50*/  HADD2.F32 R114, -RZ, R116.reuse.H0_H0 ;  /* 0x20000074ff727230 */ /* 0x100fe20000004100 */
[----:B------:R-:W-:Y:S01]  /*9e60*/  UPRMT UR5, UR37, 0x654, UR5 ;  /* 0x0000065425057896 */ /* 0x000fe20008000005 */
[----:B------:R-:W-:Y:S01]  /*9e70*/  HADD2.F32 R117, -RZ, R116.H1_H1 ;  /* 0x30000074ff757230 */ /* 0x000fe20000004100 */
[----:B------:R-:W-:Y:S01]  /*9e80*/  F2FP.F16.E5M2.UNPACK_B R136, R162 ;  /* 0x000000a2ff88723e */ /* 0x000fe200020004ff */
[--C-:B------:R-:W-:Y:S01]  /*9e90*/  HADD2.F32 R118, -RZ, R120.reuse.H0_H0 ;  /* 0x20000078ff767230 */ /* 0x100fe20000004100 */
[----:B------:R-:W-:Y:S01]  /*9ea0*/  F2FP.F16.E5M2.UNPACK_B R152, R152.H1 ;  /* 0x00000098ff98723e */ /* 0x000fe200030004ff */
[----:B------:R-:W-:Y:S01]  /*9eb0*/  HADD2.F32 R121, -RZ, R120.H1_H1 ;  /* 0x30000078ff797230 */ /* 0x000fe20000004100 */
[----:B------:R-:W-:Y:S01]  /*9ec0*/  F2FP.F16.E5M2.UNPACK_B R153, R153.H1 ;  /* 0x00000099ff99723e */ /* 0x000fe200030004ff */
[--C-:B------:R-:W-:Y:S01]  /*9ed0*/  HADD2.F32 R122, -RZ, R124.reuse.H0_H0 ;  /* 0x2000007cff7a7230 */ /* 0x100fe20000004100 */
[----:B------:R-:W-:Y:S01]  /*9ee0*/  F2FP.F16.E5M2.UNPACK_B R154, R154.H1 ;  /* 0x0000009aff9a723e */ /* 0x000fe200030004ff */
[----:B-1----:R-:W-:Y:S01]  /*9ef0*/  SYNCS.ARRIVE.TRANS64.RED.A1T0 RZ, [UR5], RZ ;  /* 0x000000ffffff79a7 */ /* 0x002fe20008100405 */
[----:B------:R-:W-:Y:S01]  /*9f00*/  HADD2.F32 R125, -RZ, R124.H1_H1 ;  /* 0x3000007cff7d7230 */ /* 0x000fe20000004100 */
[----:B------:R-:W-:Y:S01]  /*9f10*/  F2FP.F16.E5M2.UNPACK_B R155, R155.H1 ;  /* 0x0000009bff9b723e */ /* 0x000fe200030004ff */
[--C-:B------:R-:W-:Y:S01]  /*9f20*/  HADD2.F32 R126, -RZ, R128.reuse.H0_H0 ;  /* 0x20000080ff7e7230 */ /* 0x100fe20000004100 */
[----:B------:R-:W-:Y:S01]  /*9f30*/  F2FP.F16.E5M2.UNPACK_B R156, R156.H1 ;  /* 0x0000009cff9c723e */ /* 0x000fe200030004ff */
[----:B------:R-:W-:Y:S01]  /*9f40*/  HADD2.F32 R129, -RZ, R128.H1_H1 ;  /* 0x30000080ff817230 */ /* 0x000fe20000004100 */
[----:B------:R-:W-:Y:S01]  /*9f50*/  F2FP.F16.E5M2.UNPACK_B R157, R157.H1 ;  /* 0x0000009dff9d723e */ /* 0x000fe200030004ff */
[C---:B------:R-:W-:Y:S01]  /*9f60*/  FMUL R4, R78.reuse, R4 ;  /* 0x000000044e047220 */ /* 0x040fe20000400000 */
[C---:B------:R-:W-:Y:S01]  /*9f70*/  FMUL R5, R78.reuse, R5 ;  /* 0x000000054e057220 */ /* 0x040fe20000400000 */
[----:B------:R-:W-:Y:S02]  /*9f80*/  HADD2.F32 R3, -RZ, R148.H0_H0 ;  /* 0x20000094ff037230 */ /* 0x000fe40000004100 */
        /* <DEDUP_REMOVED lines=11> */
[----:B------:R-:W-:Y:S02]  /*a040*/  HADD2.F32 R130, -RZ, R132.H0_H0 ;  /* 0x20000084ff827230 */ /* 0x000fe40000004100 */
[C---:B------:R-:W-:Y:S01]  /*a050*/  FMUL R6, R78.reuse, R6 ;  /* 0x000000064e067220 */ /* 0x040fe20000400000 */
[----:B------:R-:W-:Y:S02]  /*a060*/  HADD2.F32 R82, -RZ, R148.H1_H1 ;  /* 0x30000094ff527230 */ /* 0x000fe40000004100 */
[C---:B------:R-:W-:Y:S01]  /*a070*/  FMUL R7, R78.reuse, R7 ;  /* 0x000000074e077220 */ /* 0x040fe20000400000 */
[----:B------:R-:W-:Y:S02]  /*a080*/  HADD2.F32 R85, -RZ, R149.H0_H0 ;  /* 0x20000095ff557230 */ /* 0x000fe40000004100 */
[C---:B------:R-:W-:Y:S01]  /*a090*/  FFMA R6, R81.reuse, R3, R6 ;  /* 0x0000000351067223 */ /* 0x040fe20000000006 */
[----:B------:R-:W-:Y:S02]  /*a0a0*/  HADD2.F32 R133, -RZ, R132.H1_H1 ;  /* 0x30000084ff857230 */ /* 0x000fe40000004100 */
[C---:B------:R-:W-:Y:S01]  /*a0b0*/  FFMA R7, R81.reuse, R82, R7 ;  /* 0x0000005251077223 */ /* 0x040fe20000000007 */
[C---:B------:R-:W-:Y:S01]  /*a0c0*/  FFMA R8, R81.reuse, R83, R8 ;  /* 0x0000005351087223 */ /* 0x040fe20000000008 */
[C---:B------:R-:W-:Y:S01]  /*a0d0*/  FFMA R9, R81.reuse, R84, R9 ;  /* 0x0000005451097223 */ /* 0x040fe20000000009 */
[--C-:B------:R-:W-:Y:S02]  /*a0e0*/  HADD2.F32 R82, -RZ, R138.reuse.H0_H0 ;  /* 0x2000008aff527230 */ /* 0x100fe40000004100 */
[C---:B------:R-:W-:Y:S01]  /*a0f0*/  FMUL R10, R78.reuse, R10 ;  /* 0x0000000a4e0a7220 */ /* 0x040fe20000400000 */
[----:B------:R-:W-:Y:S02]  /*a100*/  HADD2.F32 R83, -RZ, R138.H1_H1 ;  /* 0x3000008aff537230 */ /* 0x000fe40000004100 */
[C---:B------:R-:W-:Y:S01]  /*a110*/  FMUL R11, R78.reuse, R11 ;  /* 0x0000000b4e0b7220 */ /* 0x040fe20000400000 */
[----:B------:R-:W-:Y:S02]  /*a120*/  HADD2.F32 R89, -RZ, R150.H0_H0 ;  /* 0x20000096ff597230 */ /* 0x000fe40000004100 */
[C---:B------:R-:W-:Y:S01]  /*a130*/  FFMA R10, R81.reuse, R85, R10 ;  /* 0x00000055510a7223 */ /* 0x040fe2000000000a */
[--C-:B------:R-:W-:Y:S02]  /*a140*/  HADD2.F32 R134, -RZ, R136.reuse.H0_H0 ;  /* 0x20000088ff867230 */ /* 0x100fe40000004100 */
[C---:B------:R-:W-:Y:S01]  /*a150*/  FFMA R11, R81.reuse, R86, R11 ;  /* 0x00000056510b7223 */ /* 0x040fe2000000000b */
[C---:B------:R-:W-:Y:S01]  /*a160*/  FFMA R12, R81.reuse, R87, R12 ;  /* 0x00000057510c7223 */ /* 0x040fe2000000000c */
[----:B------:R-:W-:Y:S01]  /*a170*/  FFMA R13, R81, R88, R13 ;  /* 0x00000058510d7223 */ /* 0x000fe2000000000d */
[----:B------:R-:W-:Y:S01]  /*a180*/  F2FP.SATFINITE.E5M2.F32.PACK_AB_MERGE_C R86, R7, R6, RZ ;  /* 0x000000060756723e */ /* 0x000fe200048060ff */
[C---:B------:R-:W-:Y:S01]  /*a190*/  FMUL R7, R78.reuse, R24 ;  /* 0x000000184e077220 */ /* 0x040fe20000400000 */
[----:B------:R-:W-:Y:S01]  /*a1a0*/  F2FP.SATFINITE.E5M2.F32.PACK_AB_MERGE_C R138, R11, R10, RZ ;  /* 0x0000000a0b8a723e */ /* 0x000fe200048060ff */
[C---:B------:R-:W-:Y:S01]  /*a1b0*/  FMUL R10, R78.reuse, R25 ;  /* 0x000000194e0a7220 */ /* 0x040fe20000400000 */
[C---:B------:R-:W-:Y:S01]  /*a1c0*/  FMUL R25, R78.reuse, R32 ;  /* 0x000000204e197220 */ /* 0x040fe20000400000 */
[----:B------:R-:W-:Y:S02]  /*a1d0*/  HADD2.F32 R137, -RZ, R136.H1_H1 ;  /* 0x30000088ff897230 */ /* 0x000fe40000004100 */
[C---:B------:R-:W-:Y:S01]  /*a1e0*/  FMUL R14, R78.reuse, R14 ;  /* 0x0000000e4e0e7220 */ /* 0x040fe20000400000 */
[----:B------:R-:W-:Y:S02]  /*a1f0*/  HADD2.F32 R90, -RZ, R150.H1_H1 ;  /* 0x30000096ff5a7230 */ /* 0x000fe40000004100 */
[C---:B------:R-:W-:Y:S01]  /*a200*/  FMUL R15, R78.reuse, R15 ;  /* 0x0000000f4e0f7220 */ /* 0x040fe20000400000 */
[--C-:B------:R-:W-:Y:S02]  /*a210*/  HADD2.F32 R93, -RZ, R151.reuse.H0_H0 ;  /* 0x20000097ff5d7230 */ /* 0x100fe40000004100 */
[C---:B------:R-:W-:Y:S01]  /*a220*/  FFMA R14, R81.reuse, R89, R14 ;  /* 0x00000059510e7223 */ /* 0x040fe2000000000e */
[----:B------:R-:W-:Y:S02]  /*a230*/  HADD2.F32 R94, -RZ, R151.H1_H1 ;  /* 0x30000097ff5e7230 */ /* 0x000fe40000004100 */
[C---:B------:R-:W-:Y:S01]  /*a240*/  FFMA R15, R81.reuse, R90, R15 ;  /* 0x0000005a510f7223 */ /* 0x040fe2000000000f */
[C---:B------:R-:W-:Y:S01]  /*a250*/  FFMA R16, R81.reuse, R91, R16 ;  /* 0x0000005b51107223 */ /* 0x040fe20000000010 */
[----:B------:R-:W-:Y:S01]  /*a260*/  FFMA R17, R81, R92, R17 ;  /* 0x0000005c51117223 */ /* 0x000fe20000000011 */
[C---:B------:R-:W-:Y:S01]  /*a270*/  FMUL R18, R78.reuse, R18 ;  /* 0x000000124e127220 */ /* 0x040fe20000400000 */
[C---:B------:R-:W-:Y:S01]  /*a280*/  FMUL R19, R78.reuse, R19 ;  /* 0x000000134e137220 */ /* 0x040fe20000400000 */
[--C-:B------:R-:W-:Y:S01]  /*a290*/  HADD2.F32 R96, -RZ, R152.reuse.H0_H0 ;  /* 0x20000098ff607230 */ /* 0x100fe20000004100 */
[----:B------:R-:W-:Y:S01]  /*a2a0*/  F2FP.SATFINITE.E5M2.F32.PACK_AB_MERGE_C R14, R15, R14, RZ ;  /* 0x0000000e0f0e723e */ /* 0x000fe200048060ff */
[C---:B------:R-:W-:Y:S01]  /*a2b0*/  FFMA R18, R81.reuse, R93, R18 ;  /* 0x0000005d51127223 */ /* 0x040fe20000000012 */
[C---:B------:R-:W-:Y:S01]  /*a2c0*/  FFMA R19, R81.reuse, R94, R19 ;  /* 0x0000005e51137223 */ /* 0x040fe20000000013 */
[C---:B------:R-:W-:Y:S01]  /*a2d0*/  FFMA R0, R81.reuse, R95, R0 ;  /* 0x0000005f51007223 */ /* 0x040fe20000000000 */
[----:B------:R-:W-:Y:S01]  /*a2e0*/  FFMA R2, R81, R97, R2 ;  /* 0x0000006151027223 */ /* 0x000fe20000000002 */
[----:B------:R-:W-:Y:S02]  /*a2f0*/  HADD2.F32 R99, -RZ, R152.H1_H1 ;  /* 0x30000098ff637230 */ /* 0x000fe40000004100 */
[C---:B------:R-:W-:Y:S01]  /*a300*/  FMUL R3, R78.reuse, R22 ;  /* 0x000000164e037220 */ /* 0x040fe20000400000 */
[----:B------:R-:W-:Y:S01]  /*a310*/  F2FP.SATFINITE.E5M2.F32.PACK_AB_MERGE_C R18, R19, R18, RZ ;  /* 0x000000121312723e */ /* 0x000fe200048060ff */
[C---:B------:R-:W-:Y:S01]  /*a320*/  FMUL R22, R78.reuse, R29 ;  /* 0x0000001d4e167220 */ /* 0x040fe20000400000 */
[C---:B------:R-:W-:Y:S01]  /*a330*/  FMUL R29, R78.reuse, R36 ;  /* 0x000000244e1d7220 */ /* 0x040fe20000400000 */
[C---:B------:R-:W-:Y:S01]  /*a340*/  FFMA R3, R81.reuse, R96, R3 ;  /* 0x0000006051037223 */ /* 0x040fe20000000003 */
[C---:B------:R-:W-:Y:S01]  /*a350*/  FMUL R6, R78.reuse, R23 ;  /* 0x000000174e067220 */ /* 0x040fe20000400000 */
[--C-:B------:R-:W-:Y:S02]  /*a360*/  HADD2.F32 R100, -RZ, R153.reuse.H0_H0 ;  /* 0x20000099ff647230 */ /* 0x100fe40000004100 */
[C---:B------:R-:W-:Y:S01]  /*a370*/  FMUL R11, R78.reuse, R26 ;  /* 0x0000001a4e0b7220 */ /* 0x040fe20000400000 */
[----:B------:R-:W-:Y:S02]  /*a380*/  HADD2.F32 R103, -RZ, R153.H1_H1 ;  /* 0x30000099ff677230 */ /* 0x000fe40000004100 */
[C---:B------:R-:W-:Y:S01]  /*a390*/  FFMA R6, R81.reuse, R99, R6 ;  /* 0x0000006351067223 */ /* 0x040fe20000000006 */
[C---:B------:R-:W-:Y:S01]  /*a3a0*/  FFMA R7, R81.reuse, R98, R7 ;  /* 0x0000006251077223 */ /* 0x040fe20000000007 */
[C---:B------:R-:W-:Y:S01]  /*a3b0*/  FFMA R10, R81.reuse, R101, R10 ;  /* 0x00000065510a7223 */ /* 0x040fe2000000000a */
[C---:B------:R-:W-:Y:S01]  /*a3c0*/  FFMA R11, R81.reuse, R100, R11 ;  /* 0x00000064510b7223 */ /* 0x040fe2000000000b */
[----:B------:R-:W-:Y:S01]  /*a3d0*/  FMUL R26, R78, R33 ;  /* 0x000000214e1a7220 */ /* 0x000fe20000400000 */
[----:B------:R-:W-:Y:S01]  /*a3e0*/  F2FP.SATFINITE.E5M2.F32.PACK_AB_MERGE_C R3, R6, R3, RZ ;  /* 0x000000030603723e */ /* 0x000fe200048060ff */
[C---:B------:R-:W-:Y:S01]  /*a3f0*/  FMUL R33, R78.reuse, R40 ;  /* 0x000000284e217220 */ /* 0x040fe20000400000 */
        /* <DEDUP_REMOVED lines=8> */
[C---:B------:R-:W-:Y:S01]  /*a480*/  FMUL R30, R78.reuse, R37 ;  /* 0x000000254e1e7220 */ /* 0x040fe20000400000 */
[C---:B------:R-:W-:Y:S01]  /*a490*/  FMUL R37, R78.reuse, R44 ;  /* 0x0000002c4e257220 */ /* 0x040fe20000400000 */
[C---:B------:R-:W-:Y:S01]  /*a4a0*/  FMUL R24, R78.reuse, R31 ;  /* 0x0000001f4e187220 */ /* 0x040fe20000400000 */
[----:B------:R-:W-:Y:S01]  /*a4b0*/  F2FP.F16.E5M2.UNPACK_B R158, R158.H1 ;  /* 0x0000009eff9e723e */ /* 0x000fe200030004ff */
[--C-:B------:R-:W-:Y:S02]  /*a4c0*/  HADD2.F32 R108, -RZ, R155.reuse.H0_H0 ;  /* 0x2000009bff6c7230 */ /* 0x100fe40000004100 */
[----:B------:R-:W-:Y:S01]  /*a4d0*/  FMUL R27, R78, R34 ;  /* 0x000000224e1b7220 */ /* 0x000fe20000400000 */
[----:B------:R-:W-:Y:S02]  /*a4e0*/  HADD2.F32 R111, -RZ, R155.H1_H1 ;  /* 0x3000009bff6f7230 */ /* 0x000fe40000004100 */
[C---:B------:R-:W-:Y:S01]  /*a4f0*/  FFMA R24, R81.reuse, R107, R24 ;  /* 0x0000006b51187223 */ /* 0x040fe20000000018 */
[----:B------:R-:W-:Y:S01]  /*a500*/  F2FP.F16.E5M2.UNPACK_B R159, R159.H1 ;  /* 0x0000009fff9f723e */ /* 0x000fe200030004ff */
[C---:B------:R-:W-:Y:S01]  /*a510*/  FFMA R25, R81.reuse, R106, R25 ;  /* 0x0000006a51197223 */ /* 0x040fe20000000019 */
[C---:B------:R-:W-:Y:S01]  /*a520*/  FFMA R26, R81.reuse, R109, R26 ;  /* 0x0000006d511a7223 */ /* 0x040fe2000000001a */
[----:B------:R-:W-:Y:S01]  /*a530*/  F2FP.F16.E5M2.UNPACK_B R160, R160.H1 ;  /* 0x000000a0ffa0723e */ /* 0x000fe200030004ff */
[C---:B------:R-:W-:Y:S01]  /*a540*/  FFMA R27, R81.reuse, R108, R27 ;  /* 0x0000006c511b7223 */ /* 0x040fe2000000001b */
[----:B------:R-:W-:Y:S01]  /*a550*/  F2FP.SATFINITE.E5M2.F32.PACK_AB_MERGE_C R6, R24, R23, RZ ;  /* 0x000000171806723e */ /* 0x000fe200048060ff */
[C---:B------:R-:W-:Y:S01]  /*a560*/  FMUL R34, R78.reuse, R41 ;  /* 0x000000294e227220 */ /* 0x040fe20000400000 */
[C---:B------:R-:W-:Y:S01]  /*a570*/  FMUL R41, R78.reuse, R48 ;  /* 0x000000304e297220 */ /* 0x040fe20000400000 */
[----:B------:R-:W-:Y:S01]  /*a580*/  FMUL R28, R78, R35 ;  /* 0x000000234e1c7220 */ /* 0x000fe20000400000 */
[----:B------:R-:W-:Y:S01]  /*a590*/  F2FP.F16.E5M2.UNPACK_B R161, R161.H1 ;  /* 0x000000a1ffa1723e */ /* 0x000fe200030004ff */
[--C-:B------:R-:W-:Y:S01]  /*a5a0*/  HADD2.F32 R112, -RZ, R156.reuse.H0_H0 ;  /* 0x2000009cff707230 */ /* 0x100fe20000004100 */
[----:B------:R-:W-:Y:S01]  /*a5b0*/  F2FP.SATFINITE.E5M2.F32.PACK_AB_MERGE_C R6, R22, R21, R6 ;  /* 0x000000151606723e */ /* 0x000fe20004806006 */
[C---:B------:R-:W-:Y:S01]  /*a5c0*/  FFMA R28, R81.reuse, R111, R28 ;  /* 0x0000006f511c7223 */ /* 0x040fe2000000001c */
[C---:B------:R-:W-:Y:S01]  /*a5d0*/  FFMA R29, R81.reuse, R110, R29 ;  /* 0x0000006e511d7223 */ /* 0x040fe2000000001d */
[C---:B------:R-:W-:Y:S01]  /*a5e0*/  FFMA R30, R81.reuse, R113, R30 ;  /* 0x00000071511e7223 */ /* 0x040fe2000000001e */
[----:B------:R-:W-:Y:S02]  /*a5f0*/  HADD2.F32 R115, -RZ, R156.H1_H1 ;  /* 0x3000009cff737230 */ /* 0x000fe40000004100 */
[C---:B------:R-:W-:Y:S01]  /*a600*/  FMUL R31, R78.reuse, R38 ;  /* 0x000000264e1f7220 */ /* 0x040fe20000400000 */
[----:B------:R-:W-:Y:S01]  /*a610*/  F2FP.F16.E5M2.UNPACK_B R162, R162.H1 ;  /* 0x000000a2ffa2723e */ /* 0x000fe200030004ff */
[C---:B------:R-:W-:Y:S01]  /*a620*/  FMUL R38, R78.reuse, R45 ;  /* 0x0000002d4e267220 */ /* 0x040fe20000400000 */
[C---:B------:R-:W-:Y:S01]  /*a630*/  FMUL R45, R78.reuse, R52 ;  /* 0x000000344e2d7220 */ /* 0x040fe20000400000 */
[----:B------:R-:W-:Y:S01]  /*a640*/  F2FP.F16.E5M2.UNPACK_B R163, R163.H1 ;  /* 0x000000a3ffa3723e */ /* 0x000fe200030004ff */
[----:B------:R-:W-:Y:S01]  /*a650*/  FFMA R31, R81, R112, R31 ;  /* 0x00000070511f7223 */ /* 0x000fe2000000001f */
[----:B------:R-:W-:Y:S01]  /*a660*/  FMUL R52, R78, R59 ;  /* 0x0000003b4e347220 */ /* 0x000fe20000400000 */
[----:B------:R-:W-:Y:S01]  /*a670*/  IADD3 R76, PT, PT, R76, 0x1, RZ ;  /* 0x000000014c4c7810 */ /* 0x000fe20007ffe0ff */
[C---:B------:R-:W-:Y:S01]  /*a680*/  FMUL R59, R78.reuse, R66 ;  /* 0x000000424e3b7220 */ /* 0x040fe20000400000 */
[----:B------:R-:W-:Y:S01]  /*a690*/  F2FP.SATFINITE.E5M2.F32.PACK_AB_MERGE_C R66, R13, R12, R14 ;  /* 0x0000000c0d42723e */ /* 0x000fe2000480600e */
[C---:B------:R-:W-:Y:S01]  /*a6a0*/  FMUL R32, R78.reuse, R39 ;  /* 0x000000274e207220 */ /* 0x040fe20000400000 */
[--C-:B------:R-:W-:Y:S02]  /*a6b0*/  HADD2.F32 R116, -RZ, R157.reuse.H0_H0 ;  /* 0x2000009dff747230 */ /* 0x100fe40000004100 */
[C---:B------:R-:W-:Y:S01]  /*a6c0*/  FMUL R35, R78.reuse, R42 ;  /* 0x0000002a4e237220 */ /* 0x040fe20000400000 */
[----:B------:R-:W-:Y:S02]  /*a6d0*/  HADD2.F32 R119, -RZ, R157.H1_H1 ;  /* 0x3000009dff777230 */ /* 0x000fe40000004100 */
[C---:B------:R-:W-:Y:S01]  /*a6e0*/  FFMA R32, R81.reuse, R115, R32 ;  /* 0x0000007351207223 */ /* 0x040fe20000000020 */
[----:B------:R-:W-:Y:S01]  /*a6f0*/  FMUL R36, R78, R43 ;  /* 0x0000002b4e247220 */ /* 0x000fe20000400000 */
[C---:B------:R-:W-:Y:S01]  /*a700*/  FFMA R33, R81.reuse, R114, R33 ;  /* 0x0000007251217223 */ /* 0x040fe20000000021 */
[C---:B------:R-:W-:Y:S01]  /*a710*/  FFMA R34, R81.reuse, R117, R34 ;  /* 0x0000007551227223 */ /* 0x040fe20000000022 */
[--C-:B------:R-:W-:Y:S01]  /*a720*/  HADD2.F32 R120, -RZ, R158.reuse.H0_H0 ;  /* 0x2000009eff787230 */ /* 0x100fe20000004100 */
[----:B------:R-:W-:Y:S01]  /*a730*/  F2FP.SATFINITE.E5M2.F32.PACK_AB_MERGE_C R32, R32, R31, RZ ;  /* 0x0000001f2020723e */ /* 0x000fe200048060ff */
[C---:B------:R-:W-:Y:S01]  /*a740*/  FFMA R35, R81.reuse, R116, R35 ;  /* 0x0000007451237223 */ /* 0x040fe20000000023 */
[----:B------:R-:W-:Y:S02]  /*a750*/  HADD2.F32 R123, -RZ, R158.H1_H1 ;  /* 0x3000009eff7b7230 */ /* 0x000fe40000004100 */
[----:B------:R-:W-:Y:S01]  /*a760*/  FMUL R39, R78, R46 ;  /* 0x0000002e4e277220 */ /* 0x000fe20000400000 */
[----:B------:R-:W-:Y:S01]  /*a770*/  F2FP.SATFINITE.E5M2.F32.PACK_AB_MERGE_C R32, R30, R29, R32 ;  /* 0x0000001d1e20723e */ /* 0x000fe20004806020 */
[C---:B------:R-:W-:Y:S01]  /*a780*/  FFMA R36, R81.reuse, R119, R36 ;  /* 0x0000007751247223 */ /* 0x040fe20000000024 */
[C---:B------:R-:W-:Y:S01]  /*a790*/  FMUL R40, R78.reuse, R47 ;  /* 0x0000002f4e287220 */ /* 0x040fe20000400000 */
[C---:B------:R-:W-:Y:S01]  /*a7a0*/  FFMA R37, R81.reuse, R118, R37 ;  /* 0x0000007651257223 */ /* 0x040fe20000000025 */
[C---:B------:R-:W-:Y:S01]  /*a7b0*/  FFMA R38, R81.reuse, R121, R38 ;  /* 0x0000007951267223 */ /* 0x040fe20000000026 */
[C---:B------:R-:W-:Y:S01]  /*a7c0*/  FMUL R42, R78.reuse, R49 ;  /* 0x000000314e2a7220 */ /* 0x040fe20000400000 */
        /* <DEDUP_REMOVED lines=8> */
[C---:B------:R-:W-:Y:S01]  /*a850*/  FMUL R57, R78.reuse, R64 ;  /* 0x000000404e397220 */ /* 0x040fe20000400000 */
[----:B------:R-:W-:Y:S01]  /*a860*/  FFMA R42, R81, R125, R42 ;  /* 0x0000007d512a7223 */ /* 0x000fe2000000002a */
[C---:B------:R-:W-:Y:S01]  /*a870*/  FMUL R46, R78.reuse, R53 ;  /* 0x000000354e2e7220 */ /* 0x040fe20000400000 */
[--C-:B------:R-:W-:Y:S01]  /*a880*/  HADD2.F32 R128, -RZ, R160.reuse.H0_H0 ;  /* 0x200000a0ff807230 */ /* 0x100fe20000004100 */
[----:B------:R-:W-:Y:S01]  /*a890*/  F2FP.SATFINITE.E5M2.F32.PACK_AB_MERGE_C R64, R5, R4, R86 ;  /* 0x000000040540723e */ /* 0x000fe20004806056 */
[C---:B------:R-:W-:Y:S01]  /*a8a0*/  FMUL R51, R78.reuse, R58 ;  /* 0x0000003a4e337220 */ /* 0x040fe20000400000 */
[C---:B------:R-:W-:Y:S01]  /*a8b0*/  FMUL R53, R78.reuse, R60 ;  /* 0x0000003c4e357220 */ /* 0x040fe20000400000 */
[C---:B------:R-:W-:Y:S01]  /*a8c0*/  FFMA R43, R81.reuse, R124, R43 ;  /* 0x0000007c512b7223 */ /* 0x040fe2000000002b */
[----:B------:R-:W-:Y:S02]  /*a8d0*/  HADD2.F32 R131, -RZ, R160.H1_H1 ;  /* 0x300000a0ff837230 */ /* 0x000fe40000004100 */
[C---:B------:R-:W-:Y:S01]  /*a8e0*/  FMUL R47, R78.reuse, R54 ;  /* 0x000000364e2f7220 */ /* 0x040fe20000400000 */
[C---:B------:R-:W-:Y:S01]  /*a8f0*/  FMUL R58, R78.reuse, R65 ;  /* 0x000000414e3a7220 */ /* 0x040fe20000400000 */
[----:B------:R-:W-:Y:S01]  /*a900*/  FMUL R60, R78, R67 ;  /* 0x000000434e3c7220 */ /* 0x000fe20000400000 */
[----:B------:R-:W-:Y:S01]  /*a910*/  F2FP.SATFINITE.E5M2.F32.PACK_AB_MERGE_C R5, R20, R11, RZ ;  /* 0x0000000b1405723e */ /* 0x000fe200048060ff */
[----:B------:R-:W-:Y:S01]  /*a920*/  FFMA R44, R81, R127, R44 ;  /* 0x0000007f512c7223 */ /* 0x000fe2000000002c */
[C---:B------:R-:W-:Y:S01]  /*a930*/  FMUL R48, R78.reuse, R55 ;  /* 0x000000374e307220 */ /* 0x040fe20000400000 */
[----:B------:R-:W-:Y:S01]  /*a940*/  F2FP.SATFINITE.E5M2.F32.PACK_AB_MERGE_C R65, R9, R8, R138 ;  /* 0x000000080941723e */ /* 0x000fe2000480608a */
[----:B------:R-:W-:Y:S01]  /*a950*/  FFMA R45, R81, R126, R45 ;  /* 0x0000007e512d7223 */ /* 0x000fe2000000002d */
[----:B------:R-:W-:Y:S01]  /*a960*/  F2FP.SATFINITE.E5M2.F32.PACK_AB_MERGE_C R67, R17, R16, R18 ;  /* 0x000000101143723e */ /* 0x000fe20004806012 */
[----:B------:R-:W-:Y:S01]  /*a970*/  FMUL R49, R78, R56 ;  /* 0x000000384e317220 */ /* 0x000fe20000400000 */
[C---:B------:R-:W-:Y:S01]  /*a980*/  FFMA R46, R81.reuse, R129, R46 ;  /* 0x00000081512e7223 */ /* 0x040fe2000000002e */
[--C-:B------:R-:W-:Y:S02]  /*a990*/  HADD2.F32 R132, -RZ, R161.reuse.H0_H0 ;  /* 0x200000a1ff847230 */ /* 0x100fe40000004100 */
[C---:B------:R-:W-:Y:S01]  /*a9a0*/  FFMA R47, R81.reuse, R128, R47 ;  /* 0x00000080512f7223 */ /* 0x040fe2000000002f */
[----:B------:R1:W-:Y:S01]  /*a9b0*/  STS.128 [R172+UR49+0xa200], R64 ;  /* 0x00a20040ac007988 */ /* 0x0003e20008000c31 */
[----:B------:R-:W-:Y:S01]  /*a9c0*/  HADD2.F32 R135, -RZ, R161.H1_H1 ;  /* 0x300000a1ff877230 */ /* 0x000fe20000004100 */
[----:B------:R-:W-:Y:S01]  /*a9d0*/  F2FP.SATFINITE.E5M2.F32.PACK_AB_MERGE_C R5, R10, R7, R5 ;  /* 0x000000070a05723e */ /* 0x000fe20004806005 */
[C---:B------:R-:W-:Y:S01]  /*a9e0*/  FFMA R48, R81.reuse, R131, R48 ;  /* 0x0000008351307223 */ /* 0x040fe20000000030 */
[----:B------:R-:W-:Y:S01]  /*a9f0*/  F2FP.SATFINITE.E5M2.F32.PACK_AB_MERGE_C R7, R28, R27, RZ ;  /* 0x0000001b1c07723e */ /* 0x000fe200048060ff */
        /* <DEDUP_REMOVED lines=8> */
[----:B------:R-:W-:Y:S01]  /*aa80*/  FMUL R56, R78, R63 ;  /* 0x0000003f4e387220 */ /* 0x000fe20000400000 */
[----:B------:R-:W-:Y:S01]  /*aa90*/  F2FP.SATFINITE.E5M2.F32.PACK_AB_MERGE_C R4, R2, R0, R3 ;  /* 0x000000000204723e */ /* 0x000fe20004806003 */
[C---:B------:R-:W-:Y:S01]  /*aaa0*/  FFMA R53, R81.reuse, R134, R53 ;  /* 0x0000008651357223 */ /* 0x040fe20000000035 */
[----:B------:R-:W-:Y:S01]  /*aab0*/  F2FP.SATFINITE.E5M2.F32.PACK_AB_MERGE_C R7, R26, R25, R7 ;  /* 0x000000191a07723e */ /* 0x000fe20004806007 */
[C---:B------:R-:W-:Y:S01]  /*aac0*/  FFMA R54, R81.reuse, R137, R54 ;  /* 0x0000008951367223 */ /* 0x040fe20000000036 */
[--C-:B------:R-:W-:Y:S02]  /*aad0*/  HADD2.F32 R84, -RZ, R163.reuse.H0_H0 ;  /* 0x200000a3ff547230 */ /* 0x100fe40000004100 */
[C---:B------:R-:W-:Y:S01]  /*aae0*/  FFMA R55, R81.reuse, R136, R55 ;  /* 0x0000008851377223 */ /* 0x040fe20000000037 */
[----:B------:R-:W-:Y:S01]  /*aaf0*/  HADD2.F32 R85, -RZ, R163.H1_H1 ;  /* 0x300000a3ff557230 */ /* 0x000fe20000004100 */
[----:B------:R1:W-:Y:S01]  /*ab00*/  STS.128 [R192+0xa010], R4 ;  /* 0x00a01004c0007388 */ /* 0x0003e20000000c00 */
[----:B------:R-:W-:Y:S01]  /*ab10*/  F2FP.SATFINITE.E5M2.F32.PACK_AB_MERGE_C R35, R36, R35, RZ ;  /* 0x000000232423723e */ /* 0x000fe200048060ff */
[C---:B------:R-:W-:Y:S01]  /*ab20*/  FFMA R56, R81.reuse, R139, R56 ;  /* 0x0000008b51387223 */ /* 0x040fe20000000038 */
[----:B------:R-:W-:Y:S01]  /*ab30*/  F2FP.SATFINITE.E5M2.F32.PACK_AB_MERGE_C R39, R40, R39, RZ ;  /* 0x000000272827723e */ /* 0x000fe200048060ff */
[C---:B------:R-:W-:Y:S01]  /*ab40*/  FFMA R57, R81.reuse, R82, R57 ;  /* 0x0000005251397223 */ /* 0x040fe20000000039 */
[----:B------:R-:W-:Y:S01]  /*ab50*/  F2FP.SATFINITE.E5M2.F32.PACK_AB_MERGE_C R43, R44, R43, RZ ;  /* 0x0000002b2c2b723e */ /* 0x000fe200048060ff */
[C---:B------:R-:W-:Y:S01]  /*ab60*/  FFMA R58, R81.reuse, R83, R58 ;  /* 0x00000053513a7223 */ /* 0x040fe2000000003a */
[C---:B------:R-:W-:Y:S01]  /*ab70*/  FFMA R59, R81.reuse, R84, R59 ;  /* 0x00000054513b7223 */ /* 0x040fe2000000003b */
[----:B------:R-:W-:Y:S01]  /*ab80*/  F2FP.SATFINITE.E5M2.F32.PACK_AB_MERGE_C R33, R34, R33, R35 ;  /* 0x000000212221723e */ /* 0x000fe20004806023 */
        /* <DEDUP_REMOVED lines=11> */
[----:B------:R-:W-:Y:S05]  /*ac40*/  F2FP.SATFINITE.E5M2.F32.PACK_AB_MERGE_C R51, R58, R57, R59 ;  /* 0x000000393a33723e */ /* 0x000fea000480603b */
        /* <DEDUP_REMOVED lines=18> */
.L_x_122:
[----:B------:R-:W-:Y:S05]  /*ad70*/  BSYNC.RECONVERGENT B0 ;  /* 0x0000000000007941 */ /* 0x000fea0003800200 */
.L_x_121:
[----:B------:R-:W-:Y:S01]  /*ad80*/  BAR.SYNC.DEFER_BLOCKING 0x1, 0x80 ;  /* 0x0042000000007b1d */ /* 0x000fe20000010000 */
[----:B------:R-:W-:Y:S01]  /*ad90*/  ISETP.NE.AND P2, PT, R190, RZ, PT ;  /* 0x000000ffbe00720c */ /* 0x000fe20003f45270 */
[----:B------:R-:W-:Y:S01]  /*ada0*/  IMAD.IADD R20, R75, 0x1, R147 ;  /* 0x000000014b147824 */ /* 0x000fe200078e0293 */
[----:B------:R-:W-:Y:S01]  /*adb0*/  ISETP.NE.AND P0, PT, R191, 0x2, PT ;  /* 0x00000002bf00780c */ /* 0x000fe20003f05270 */
[----:B------:R-:W-:Y:S01]  /*adc0*/  IMAD.IADD R21, R77, 0x1, R170 ;  /* 0x000000014d157824 */ /* 0x000fe200078e02aa */
[----:B------:R-:W-:Y:S02]  /*add0*/  ISETP.NE.AND P1, PT, R76, 0x2, PT ;  /* 0x000000024c00780c */ /* 0x000fe40003f25270 */
[----:B------:R-:W-:Y:S02]  /*ade0*/  SEL R3, RZ, 0x1, P0 ;  /* 0x00000001ff037807 */ /* 0x000fe40000000000 */
[----:B------:R-:W-:Y:S02]  /*adf0*/  SEL R0, RZ, 0x1, P1 ;  /* 0x00000001ff007807 */ /* 0x000fe40000800000 */
[----:B------:R-:W-:Y:S02]  /*ae00*/  LOP3.LUT R182, R182, R3, RZ, 0x3c, !PT ;  /* 0x00000003b6b67212 */ /* 0x000fe400078e3cff */
[----:B------:R-:W-:Y:S02]  /*ae10*/  LOP3.LUT R183, R183, R0, RZ, 0x3c, !PT ;  /* 0x00000000b7b77212 */ /* 0x000fe400078e3cff */
[----:B------:R-:W-:Y:S02]  /*ae20*/  @P2 R2UR UR36, R179 ;  /* 0x00000000b32422ca */ /* 0x000fe400000e0000 */
[----:B------:R-:W-:Y:S02]  /*ae30*/  SEL R191, R191, RZ, P0 ;  /* 0x000000ffbfbf7207 */ /* 0x000fe40000000000 */
[----:B------:R-:W-:Y:S01]  /*ae40*/  SEL R76, R76, RZ, P1 ;  /* 0x000000ff4c4c7207 */ /* 0x000fe20000800000 */
[----:B------:R-:W-:Y:S10]  /*ae50*/  @P2 BRA `(.L_x_123) ;  /* 0xffffff9800d82947 */ /* 0x000ff4000383ffff */
[----:B------:R-:W-:Y:S05]  /*ae60*/  EXIT ;  /* 0x000000000000794d */ /* 0x000fea0003800000 */
.L_x_19:
[----:B--2---:R2:W1:Y:S02]  /*ae70*/  SYNCS.PHASECHK.TRANS64.TRYWAIT P0, [R3+URZ+0xc0], R2 ;  /* 0x0000c002030075a7 */ /* 0x00446400080011ff */
[----:B-1----:R-:W-:Y:S05]  /*ae80*/  @!P0 NANOSLEEP.SYNCS 0x989680 ;  /* 0x009896800000895d */ /* 0x002fea0003900000 */
[----:B------:R-:W1:Y:S02]  /*ae90*/  @!P0 SYNCS.PHASECHK.TRANS64 P0, [R3+URZ+0xc0], R2 ;  /* 0x0000c002030085a7 */ /* 0x000e6400080010ff */
[----:B-1----:R-:W-:Y:S05]  /*aea0*/  @!P0 BRA `(.L_x_19) ;  /* 0xfffffffc00f08947 */ /* 0x002fea000383ffff */
[----:B------:R-:W-:Y:S05]  /*aeb0*/  BRA `(.L_x_124) ;  /* 0xffffff6400a87947 */ /* 0x000fea000383ffff */
.L_x_22:
[----:B-1----:R-:W-:-:S07]  /*aec0*/  MOV R2, UR33 ;  /* 0x0000002100027c02 */ /* 0x002fce0008000f00 */
.L_x_125:
[----:B-1----:R1:W2:Y:S02]  /*aed0*/  SYNCS.PHASECHK.TRANS64.TRYWAIT P0, [R2+URZ+0x10], R5 ;  /* 0x00001005020075a7 */ /* 0x0022a400080011ff */
[----:B--2---:R-:W-:Y:S05]  /*aee0*/  @!P0 NANOSLEEP.SYNCS 0x989680 ;  /* 0x009896800000895d */ /* 0x004fea0003900000 */
[----:B------:R-:W2:Y:S02]  /*aef0*/  @!P0 SYNCS.PHASECHK.TRANS64 P0, [R2+URZ+0x10], R5 ;  /* 0x00001005020085a7 */ /* 0x000ea400080010ff */
[----:B--2---:R-:W-:Y:S05]  /*af00*/  @!P0 BRA `(.L_x_125) ;  /* 0xfffffffc00f08947 */ /* 0x004fea000383ffff */
[----:B------:R-:W-:Y:S05]  /*af10*/  BRA `(.L_x_21) ;  /* 0xffffff6400f87947 */ /* 0x000fea000383ffff */
.L_x_28:
[----:B-1----:R-:W-:-:S07]  /*af20*/  MOV R2, UR17 ;  /* 0x0000001100027c02 */ /* 0x002fce0008000f00 */
.L_x_126:
[----:B-1----:R1:W2:Y:S02]  /*af30*/  SYNCS.PHASECHK.TRANS64.TRYWAIT P0, [R2+URZ+0x10], R5 ;  /* 0x00001005020075a7 */ /* 0x0022a400080011ff */
[----:B--2---:R-:W-:Y:S05]  /*af40*/  @!P0 NANOSLEEP.SYNCS 0x989680 ;  /* 0x009896800000895d */ /* 0x004fea0003900000 */
[----:B------:R-:W2:Y:S02]  /*af50*/  @!P0 SYNCS.PHASECHK.TRANS64 P0, [R2+URZ+0x10], R5 ;  /* 0x00001005020085a7 */ /* 0x000ea400080010ff */
[----:B--2---:R-:W-:Y:S05]  /*af60*/  @!P0 BRA `(.L_x_126) ;  /* 0xfffffffc00f08947 */ /* 0x004fea000383ffff */
[----:B------:R-:W-:Y:S05]  /*af70*/  BRA `(.L_x_27) ;  /* 0xffffff6800a07947 */ /* 0x000fea000383ffff */
.L_x_32:
[----:B-1----:R1:W2:Y:S02]  /*af80*/  SYNCS.PHASECHK.TRANS64.TRYWAIT P0, [R2+URZ+0x70], R3 ;  /* 0x00007003020075a7 */ /* 0x0022a400080011ff */
[----:B--2---:R-:W-:Y:S05]  /*af90*/  @!P0 NANOSLEEP.SYNCS 0x989680 ;  /* 0x009896800000895d */ /* 0x004fea0003900000 */
[----:B------:R-:W2:Y:S02]  /*afa0*/  @!P0 SYNCS.PHASECHK.TRANS64 P0, [R2+URZ+0x70], R3 ;  /* 0x00007003020085a7 */ /* 0x000ea400080010ff */
[----:B--2---:R-:W-:Y:S05]  /*afb0*/  @!P0 BRA `(.L_x_32) ;  /* 0xfffffffc00f08947 */ /* 0x004fea000383ffff */
[----:B------:R-:W-:Y:S05]  /*afc0*/  BRA `(.L_x_127) ;  /* 0xffffff6c00307947 */ /* 0x000fea000383ffff */
.L_x_36:
[----:B----4-:R-:W-:-:S07]  /*afd0*/  MOV R0, UR4 ;  /* 0x0000000400007c02 */ /* 0x010fce0008000f00 */
.L_x_128:
[----:B-1----:R1:W2:Y:S02]  /*afe0*/  SYNCS.PHASECHK.TRANS64.TRYWAIT P0, [R0+URZ], R3 ;  /* 0x00000003000075a7 */ /* 0x0022a400080011ff */
[----:B--2---:R-:W-:Y:S05]  /*aff0*/  @!P0 NANOSLEEP.SYNCS 0x989680 ;  /* 0x009896800000895d */ /* 0x004fea0003900000 */
[----:B------:R-:W2:Y:S02]  /*b000*/  @!P0 SYNCS.PHASECHK.TRANS64 P0, [R0+URZ], R3 ;  /* 0x00000003000085a7 */ /* 0x000ea400080010ff */
[----:B--2---:R-:W-:Y:S05]  /*b010*/  @!P0 BRA `(.L_x_128) ;  /* 0xfffffffc00f08947 */ /* 0x004fea000383ffff */
[----:B------:R-:W-:Y:S05]  /*b020*/  BRA `(.L_x_129) ;  /* 0xffffff7000a07947 */ /* 0x000fea000383ffff */
.L_x_39:
[----:B-1----:R1:W2:Y:S02]  /*b030*/  SYNCS.PHASECHK.TRANS64.TRYWAIT P0, [R0+URZ+0xb0], R5 ;  /* 0x0000b005000075a7 */ /* 0x0022a400080011ff */
[----:B--2---:R-:W-:Y:S05]  /*b040*/  @!P0 NANOSLEEP.SYNCS 0x989680 ;  /* 0x009896800000895d */ /* 0x004fea0003900000 */
[----:B------:R-:W2:Y:S02]  /*b050*/  @!P0 SYNCS.PHASECHK.TRANS64 P0, [R0+URZ+0xb0], R5 ;  /* 0x0000b005000085a7 */ /* 0x000ea400080010ff */
[----:B--2---:R-:W-:Y:S05]  /*b060*/  @!P0 BRA `(.L_x_39) ;  /* 0xfffffffc00f08947 */ /* 0x004fea000383ffff */
[----:B------:R-:W-:Y:S05]  /*b070*/  BRA `(.L_x_130) ;  /* 0xffffff7000fc7947 */ /* 0x000fea000383ffff */
.L_x_40:
[----:B------:R-:W-:-:S07]  /*b080*/  MOV R0, UR5 ;  /* 0x0000000500007c02 */ /* 0x000fce0008000f00 */
.L_x_131:
[----:B-1----:R1:W2:Y:S02]  /*b090*/  SYNCS.PHASECHK.TRANS64.TRYWAIT P0, [R0+URZ+0x80], R5 ;  /* 0x00008005000075a7 */ /* 0x0022a400080011ff */
[----:B--2---:R-:W-:Y:S05]  /*b0a0*/  @!P0 NANOSLEEP.SYNCS 0x989680 ;  /* 0x009896800000895d */ /* 0x004fea0003900000 */
[----:B------:R-:W2:Y:S02]  /*b0b0*/  @!P0 SYNCS.PHASECHK.TRANS64 P0, [R0+URZ+0x80], R5 ;  /* 0x00008005000085a7 */ /* 0x000ea400080010ff */
[----:B--2---:R-:W-:Y:S05]  /*b0c0*/  @!P0 BRA `(.L_x_131) ;  /* 0xfffffffc00f08947 */ /* 0x004fea000383ffff */
[----:B------:R-:W-:Y:S05]  /*b0d0*/  BRA `(.L_x_132) ;  /* 0xffffff74000c7947 */ /* 0x000fea000383ffff */
.L_x_41:
[----:B-1----:R1:W2:Y:S02]  /*b0e0*/  SYNCS.PHASECHK.TRANS64.TRYWAIT P1, [R0+URZ+0x70], R5 ;  /* 0x00007005000075a7 */ /* 0x0022a400080211ff */
[----:B--2---:R-:W-:Y:S05]  /*b0f0*/  @!P1 NANOSLEEP.SYNCS 0x989680 ;  /* 0x009896800000995d */ /* 0x004fea0003900000 */
[----:B------:R-:W2:Y:S02]  /*b100*/  @!P1 SYNCS.PHASECHK.TRANS64 P1, [R0+URZ+0x70], R5 ;  /* 0x00007005000095a7 */ /* 0x000ea400080210ff */
[----:B--2---:R-:W-:Y:S05]  /*b110*/  @!P1 BRA `(.L_x_41) ;  /* 0xfffffffc00f09947 */ /* 0x004fea000383ffff */
[----:B------:R-:W-:Y:S05]  /*b120*/  BRA `(.L_x_133) ;  /* 0xffffff74003c7947 */ /* 0x000fea000383ffff */
.L_x_44:
[----:B------:R-:W-:-:S07]  /*b130*/  MOV R0, UR5 ;  /* 0x0000000500007c02 */ /* 0x000fce0008000f00 */
.L_x_134:
[----:B-1----:R1:W2:Y:S02]  /*b140*/  SYNCS.PHASECHK.TRANS64.TRYWAIT P0, [R0+URZ+0x80], R3 ;  /* 0x00008003000075a7 */ /* 0x0022a400080011ff */
[----:B--2---:R-:W-:Y:S05]  /*b150*/  @!P0 NANOSLEEP.SYNCS 0x989680 ;  /* 0x009896800000895d */ /* 0x004fea0003900000 */
[----:B------:R-:W2:Y:S02]  /*b160*/  @!P0 SYNCS.PHASECHK.TRANS64 P0, [R0+URZ+0x80], R3 ;  /* 0x00008003000085a7 */ /* 0x000ea400080010ff */
[----:B--2---:R-:W-:Y:S05]  /*b170*/  @!P0 BRA `(.L_x_134) ;  /* 0xfffffffc00f08947 */ /* 0x004fea000383ffff */
[----:B------:R-:W-:Y:S05]  /*b180*/  BRA `(.L_x_43) ;  /* 0xffffff7400907947 */ /* 0x000fea000383ffff */
.L_x_51:
[----:B-1----:R1:W2:Y:S02]  /*b190*/  SYNCS.PHASECHK.TRANS64.TRYWAIT P1, [R0+URZ+0x70], R5 ;  /* 0x00007005000075a7 */ /* 0x0022a400080211ff */
[----:B--2---:R-:W-:Y:S05]  /*b1a0*/  @!P1 NANOSLEEP.SYNCS 0x989680 ;  /* 0x009896800000995d */ /* 0x004fea0003900000 */
[----:B------:R-:W2:Y:S02]  /*b1b0*/  @!P1 SYNCS.PHASECHK.TRANS64 P1, [R0+URZ+0x70], R5 ;  /* 0x00007005000095a7 */ /* 0x000ea400080210ff */
[----:B--2---:R-:W-:Y:S05]  /*b1c0*/  @!P1 BRA `(.L_x_51) ;  /* 0xfffffffc00f09947 */ /* 0x004fea000383ffff */
[----:B------:R-:W-:Y:S05]  /*b1d0*/  BRA `(.L_x_135) ;  /* 0xffffff7c00007947 */ /* 0x000fea000383ffff */
.L_x_52:
[----:B------:R-:W-:-:S07]  /*b1e0*/  MOV R3, UR7 ;  /* 0x0000000700037c02 */ /* 0x000fce0008000f00 */
.L_x_136:
[----:B-1----:R1:W2:Y:S02]  /*b1f0*/  SYNCS.PHASECHK.TRANS64.TRYWAIT P0, [R3+URZ+0xa0], R0 ;  /* 0x0000a000030075a7 */ /* 0x0022a400080011ff */
[----:B--2---:R-:W-:Y:S05]  /*b200*/  @!P0 NANOSLEEP.SYNCS 0x989680 ;  /* 0x009896800000895d */ /* 0x004fea0003900000 */
[----:B------:R-:W2:Y:S02]  /*b210*/  @!P0 SYNCS.PHASECHK.TRANS64 P0, [R3+URZ+0xa0], R0 ;  /* 0x0000a000030085a7 */ /* 0x000ea400080010ff */
[----:B--2---:R-:W-:Y:S05]  /*b220*/  @!P0 BRA `(.L_x_136) ;  /* 0xfffffffc00f08947 */ /* 0x004fea000383ffff */
[----:B------:R-:W-:Y:S05]  /*b230*/  BRA `(.L_x_137) ;  /* 0xffffff7c00387947 */ /* 0x000fea000383ffff */
.L_x_55:
[----:B------:R-:W-:Y:S07]  /*b240*/  MOV R0, UR6 ;  /* 0x0000000600007c02 */ /* 0x000fee0008000f00 */
.L_x_138:
[----:B-1----:R1:W2:Y:S02]  /*b250*/  SYNCS.PHASECHK.TRANS64.TRYWAIT P0, [R0+URZ], R3 ;  /* 0x00000003000075a7 */ /* 0x0022a400080011ff */
[----:B--2---:R-:W-:Y:S05]  /*b260*/  @!P0 NANOSLEEP.SYNCS 0x989680 ;  /* 0x009896800000895d */ /* 0x004fea0003900000 */
[----:B------:R-:W2:Y:S02]  /*b270*/  @!P0 SYNCS.PHASECHK.TRANS64 P0, [R0+URZ], R3 ;  /* 0x00000003000085a7 */ /* 0x000ea400080010ff */
[----:B--2---:R-:W-:Y:S05]  /*b280*/  @!P0 BRA `(.L_x_138) ;  /* 0xfffffffc00f08947 */ /* 0x004fea000383ffff */
[----:B------:R-:W-:Y:S05]  /*b290*/  BRA `(.L_x_54) ;  /* 0xffffff7c00547947 */ /* 0x000fea000383ffff */
.L_x_58:
[----:B------:R-:W-:-:S07]  /*b2a0*/  MOV R0, UR6 ;  /* 0x0000000600007c02 */ /* 0x000fce0008000f00 */
.L_x_139:
[----:B--2---:R2:W4:Y:S02]  /*b2b0*/  SYNCS.PHASECHK.TRANS64.TRYWAIT P0, [R0+URZ], R3 ;  /* 0x00000003000075a7 */ /* 0x00452400080011ff */
[----:B----4-:R-:W-:Y:S05]  /*b2c0*/  @!P0 NANOSLEEP.SYNCS 0x989680 ;  /* 0x009896800000895d */ /* 0x010fea0003900000 */
[----:B------:R-:W4:Y:S02]  /*b2d0*/  @!P0 SYNCS.PHASECHK.TRANS64 P0, [R0+URZ], R3 ;  /* 0x00000003000085a7 */ /* 0x000f2400080010ff */
[----:B----4-:R-:W-:Y:S05]  /*b2e0*/  @!P0 BRA `(.L_x_139) ;  /* 0xfffffffc00f08947 */ /* 0x010fea000383ffff */
[----:B------:R-:W-:Y:S05]  /*b2f0*/  BRA `(.L_x_140) ;  /* 0xffffff8000307947 */ /* 0x000fea000383ffff */
.L_x_59:
[----:B------:R-:W-:-:S07]  /*b300*/  MOV R0, UR7 ;  /* 0x0000000700007c02 */ /* 0x000fce0008000f00 */
.L_x_141:
[----:B-1----:R1:W2:Y:S02]  /*b310*/  SYNCS.PHASECHK.TRANS64.TRYWAIT P0, [R0+URZ], R3 ;  /* 0x00000003000075a7 */ /* 0x0022a400080011ff */
[----:B--2---:R-:W-:Y:S05]  /*b320*/  @!P0 NANOSLEEP.SYNCS 0x989680 ;  /* 0x009896800000895d */ /* 0x004fea0003900000 */
[----:B------:R-:W2:Y:S02]  /*b330*/  @!P0 SYNCS.PHASECHK.TRANS64 P0, [R0+URZ], R3 ;  /* 0x00000003000085a7 */ /* 0x000ea400080010ff */
[----:B--2---:R-:W-:Y:S05]  /*b340*/  @!P0 BRA `(.L_x_141) ;  /* 0xfffffffc00f08947 */ /* 0x004fea000383ffff */
[----:B------:R-:W-:Y:S05]  /*b350*/  BRA `(.L_x_142) ;  /* 0xffffff80003c7947 */ /* 0x000fea000383ffff */
.L_x_64:
[----:B--2---:R2:W3:Y:S02]  /*b360*/  SYNCS.PHASECHK.TRANS64.TRYWAIT P0, [R0+URZ+0x70], R3 ;  /* 0x00007003000075a7 */ /* 0x0044e400080011ff */
[----:B---3--:R-:W-:Y:S05]  /*b370*/  @!P0 NANOSLEEP.SYNCS 0x989680 ;  /* 0x009896800000895d */ /* 0x008fea0003900000 */
[----:B------:R-:W3:Y:S02]  /*b380*/  @!P0 SYNCS.PHASECHK.TRANS64 P0, [R0+URZ+0x70], R3 ;  /* 0x00007003000085a7 */ /* 0x000ee400080010ff */
[----:B---3--:R-:W-:Y:S05]  /*b390*/  @!P0 BRA `(.L_x_64) ;  /* 0xfffffffc00f08947 */ /* 0x008fea000383ffff */
[----:B------:R-:W-:Y:S05]  /*b3a0*/  BRA `(.L_x_143) ;  /* 0xffffff8400487947 */ /* 0x000fea000383ffff */
.L_x_67:
[----:B------:R-:W-:Y:S07]  /*b3b0*/  MOV R0, UR7 ;  /* 0x0000000700007c02 */ /* 0x000fee0008000f00 */
.L_x_144:
[----:B--2---:R2:W3:Y:S02]  /*b3c0*/  SYNCS.PHASECHK.TRANS64.TRYWAIT P0, [R0+URZ+0x68], R3 ;  /* 0x00006803000075a7 */ /* 0x0044e400080011ff */
[----:B---3--:R-:W-:Y:S05]  /*b3d0*/  @!P0 NANOSLEEP.SYNCS 0x989680 ;  /* 0x009896800000895d */ /* 0x008fea0003900000 */
[----:B------:R-:W3:Y:S02]  /*b3e0*/  @!P0 SYNCS.PHASECHK.TRANS64 P0, [R0+URZ+0x68], R3 ;  /* 0x00006803000085a7 */ /* 0x000ee400080010ff */
[----:B---3--:R-:W-:Y:S05]  /*b3f0*/  @!P0 BRA `(.L_x_144) ;  /* 0xfffffffc00f08947 */ /* 0x008fea000383ffff */
[----:B------:R-:W-:Y:S05]  /*b400*/  BRA `(.L_x_66) ;  /* 0xffffff8800287947 */ /* 0x000fea000383ffff */
.L_x_70:
[----:B------:R-:W-:Y:S07]  /*b410*/  MOV R3, UR7 ;  /* 0x0000000700037c02 */ /* 0x000fee0008000f00 */
.L_x_145:
[----:B-1----:R1:W2:Y:S02]  /*b420*/  SYNCS.PHASECHK.TRANS64.TRYWAIT P0, [R3+URZ+0x40], R12 ;  /* 0x0000400c030075a7 */ /* 0x0022a400080011ff */
[----:B--2---:R-:W-:Y:S05]  /*b430*/  @!P0 NANOSLEEP.SYNCS 0x989680 ;  /* 0x009896800000895d */ /* 0x004fea0003900000 */
[----:B------:R-:W2:Y:S02]  /*b440*/  @!P0 SYNCS.PHASECHK.TRANS64 P0, [R3+URZ+0x40], R12 ;  /* 0x0000400c030085a7 */ /* 0x000ea400080010ff */
[----:B--2---:R-:W-:Y:S05]  /*b450*/  @!P0 BRA `(.L_x_145) ;  /* 0xfffffffc00f08947 */ /* 0x004fea000383ffff */
[----:B------:R-:W-:Y:S05]  /*b460*/  BRA `(.L_x_146) ;  /* 0xffffff8800a07947 */ /* 0x000fea000383ffff */
.L_x_71:
[----:B-1----:R-:W-:Y:S07]  /*b470*/  MOV R3, UR7 ;  /* 0x0000000700037c02 */ /* 0x002fee0008000f00 */
.L_x_147:
[----:B-1----:R1:W2:Y:S02]  /*b480*/  SYNCS.PHASECHK.TRANS64.TRYWAIT P0, [R3+URZ+0x48], R12 ;  /* 0x0000480c030075a7 */ /* 0x0022a400080011ff */
[----:B--2---:R-:W-:Y:S05]  /*b490*/  @!P0 NANOSLEEP.SYNCS 0x989680 ;  /* 0x009896800000895d */ /* 0x004fea0003900000 */
[----:B------:R-:W2:Y:S02]  /*b4a0*/  @!P0 SYNCS.PHASECHK.TRANS64 P0, [R3+URZ+0x48], R12 ;  /* 0x0000480c030085a7 */ /* 0x000ea400080010ff */
[----:B--2---:R-:W-:Y:S05]  /*b4b0*/  @!P0 BRA `(.L_x_147) ;  /* 0xfffffffc00f08947 */ /* 0x004fea000383ffff */
[----:B------:R-:W-:Y:S05]  /*b4c0*/  BRA `(.L_x_148) ;  /* 0xffffff8800dc7947 */ /* 0x000fea000383ffff */
.L_x_72:
[----:B-1----:R-:W-:Y:S07]  /*b4d0*/  MOV R3, UR7 ;  /* 0x0000000700037c02 */ /* 0x002fee0008000f00 */
.L_x_149:
[----:B-1----:R1:W2:Y:S02]  /*b4e0*/  SYNCS.PHASECHK.TRANS64.TRYWAIT P0, [R3+URZ+0x50], R12 ;  /* 0x0000500c030075a7 */ /* 0x0022a400080011ff */
[----:B--2---:R-:W-:Y:S05]  /*b4f0*/  @!P0 NANOSLEEP.SYNCS 0x989680 ;  /* 0x009896800000895d */ /* 0x004fea0003900000 */
[----:B------:R-:W2:Y:S02]  /*b500*/  @!P0 SYNCS.PHASECHK.TRANS64 P0, [R3+URZ+0x50], R12 ;  /* 0x0000500c030085a7 */ /* 0x000ea400080010ff */
[----:B--2---:R-:W-:Y:S05]  /*b510*/  @!P0 BRA `(.L_x_149) ;  /* 0xfffffffc00f08947 */ /* 0x004fea000383ffff */
[----:B------:R-:W-:Y:S05]  /*b520*/  BRA `(.L_x_150) ;  /* 0xffffff8c00247947 */ /* 0x000fea000383ffff */
.L_x_73:
[----:B------:R-:W-:Y:S07]  /*b530*/  MOV R3, UR7 ;  /* 0x0000000700037c02 */ /* 0x000fee0008000f00 */
.L_x_151:
[----:B-1----:R1:W2:Y:S02]  /*b540*/  SYNCS.PHASECHK.TRANS64.TRYWAIT P0, [R3+URZ+0x58], R12 ;  /* 0x0000580c030075a7 */ /* 0x0022a400080011ff */
[----:B--2---:R-:W-:Y:S05]  /*b550*/  @!P0 NANOSLEEP.SYNCS 0x989680 ;  /* 0x009896800000895d */ /* 0x004fea0003900000 */
[----:B------:R-:W2:Y:S02]  /*b560*/  @!P0 SYNCS.PHASECHK.TRANS64 P0, [R3+URZ+0x58], R12 ;  /* 0x0000580c030085a7 */ /* 0x000ea400080010ff */
[----:B--2---:R-:W-:Y:S05]  /*b570*/  @!P0 BRA `(.L_x_151) ;  /* 0xfffffffc00f08947 */ /* 0x004fea000383ffff */
[----:B------:R-:W-:Y:S05]  /*b580*/  BRA `(.L_x_152) ;  /* 0xffffff8c00ac7947 */ /* 0x000fea000383ffff */
.L_x_75:
[----:B------:R-:W-:-:S07]  /*b590*/  MOV R0, UR7 ;  /* 0x0000000700007c02 */ /* 0x000fce0008000f00 */
.L_x_153:
[----:B-1----:R1:W3:Y:S02]  /*b5a0*/  SYNCS.PHASECHK.TRANS64.TRYWAIT P0, [R0+URZ+0x40], R3 ;  /* 0x00004003000075a7 */ /* 0x0022e400080011ff */
[----:B---3--:R-:W-:Y:S05]  /*b5b0*/  @!P0 NANOSLEEP.SYNCS 0x989680 ;  /* 0x009896800000895d */ /* 0x008fea0003900000 */
[----:B------:R-:W3:Y:S02]  /*b5c0*/  @!P0 SYNCS.PHASECHK.TRANS64 P0, [R0+URZ+0x40], R3 ;  /* 0x00004003000085a7 */ /* 0x000ee400080010ff */
[----:B---3--:R-:W-:Y:S05]  /*b5d0*/  @!P0 BRA `(.L_x_153) ;  /* 0xfffffffc00f08947 */ /* 0x008fea000383ffff */
[----:B------:R-:W-:Y:S05]  /*b5e0*/  BRA `(.L_x_154) ;  /* 0xffffff90001c7947 */ /* 0x000fea000383ffff */
.L_x_76:
[----:B-1----:R-:W-:-:S07]  /*b5f0*/  MOV R0, UR7 ;  /* 0x0000000700007c02 */ /* 0x002fce0008000f00 */
.L_x_155:
[----:B-1----:R1:W3:Y:S02]  /*b600*/  SYNCS.PHASECHK.TRANS64.TRYWAIT P0, [R0+URZ+0x48], R3 ;  /* 0x00004803000075a7 */ /* 0x0022e400080011ff */
[----:B---3--:R-:W-:Y:S05]  /*b610*/  @!P0 NANOSLEEP.SYNCS 0x989680 ;  /* 0x009896800000895d */ /* 0x008fea0003900000 */
[----:B------:R-:W3:Y:S02]  /*b620*/  @!P0 SYNCS.PHASECHK.TRANS64 P0, [R0+URZ+0x48], R3 ;  /* 0x00004803000085a7 */ /* 0x000ee400080010ff */
[----:B---3--:R-:W-:Y:S05]  /*b630*/  @!P0 BRA `(.L_x_155) ;  /* 0xfffffffc00f08947 */ /* 0x008fea000383ffff */
[----:B------:R-:W-:Y:S05]  /*b640*/  BRA `(.L_x_156) ;  /* 0xffffff90000c7947 */ /* 0x000fea000383ffff */
.L_x_77:
[----:B-1----:R-:W-:-:S07]  /*b650*/  MOV R0, UR7 ;  /* 0x0000000700007c02 */ /* 0x002fce0008000f00 */
.L_x_157:
[----:B-1----:R1:W3:Y:S02]  /*b660*/  SYNCS.PHASECHK.TRANS64.TRYWAIT P0, [R0+URZ+0x50], R3 ;  /* 0x00005003000075a7 */ /* 0x0022e400080011ff */
[----:B---3--:R-:W-:Y:S05]  /*b670*/  @!P0 NANOSLEEP.SYNCS 0x989680 ;  /* 0x009896800000895d */ /* 0x008fea0003900000 */
[----:B------:R-:W3:Y:S02]  /*b680*/  @!P0 SYNCS.PHASECHK.TRANS64 P0, [R0+URZ+0x50], R3 ;  /* 0x00005003000085a7 */ /* 0x000ee400080010ff */
[----:B---3--:R-:W-:Y:S05]  /*b690*/  @!P0 BRA `(.L_x_157) ;  /* 0xfffffffc00f08947 */ /* 0x008fea000383ffff */
[----:B------:R-:W-:Y:S05]  /*b6a0*/  BRA `(.L_x_158) ;  /* 0xffffff8c00fc7947 */ /* 0x000fea000383ffff */
.L_x_79:
[----:B--2---:R2:W4:Y:S02]  /*b6b0*/  SYNCS.PHASECHK.TRANS64.TRYWAIT P0, [R0+URZ+0x70], R3 ;  /* 0x00007003000075a7 */ /* 0x00452400080011ff */
[----:B----4-:R-:W-:Y:S05]  /*b6c0*/  @!P0 NANOSLEEP.SYNCS 0x989680 ;  /* 0x009896800000895d */ /* 0x010fea0003900000 */
[----:B------:R-:W4:Y:S02]  /*b6d0*/  @!P0 SYNCS.PHASECHK.TRANS64 P0, [R0+URZ+0x70], R3 ;  /* 0x00007003000085a7 */ /* 0x000f2400080010ff */
[----:B----4-:R-:W-:Y:S05]  /*b6e0*/  @!P0 BRA `(.L_x_79) ;  /* 0xfffffffc00f08947 */ /* 0x010fea000383ffff */
[----:B------:R-:W-:Y:S05]  /*b6f0*/  BRA `(.L_x_159) ;  /* 0xffffff9000c47947 */ /* 0x000fea000383ffff */
.L_x_90:
[----:B-1----:R1:W3:Y:S02]  /*b700*/  SYNCS.PHASECHK.TRANS64.TRYWAIT P1, [R3+URZ+0x20], R0 ;  /* 0x00002000030075a7 */ /* 0x0022e400080211ff */
[----:B---3--:R-:W-:Y:S05]  /*b710*/  @!P1 NANOSLEEP.SYNCS 0x989680 ;  /* 0x009896800000995d */ /* 0x008fea0003900000 */
[----:B------:R-:W3:Y:S02]  /*b720*/  @!P1 SYNCS.PHASECHK.TRANS64 P1, [R3+URZ+0x20], R0 ;  /* 0x00002000030095a7 */ /* 0x000ee400080210ff */
[----:B---3--:R-:W-:Y:S05]  /*b730*/  @!P1 BRA `(.L_x_90) ;  /* 0xfffffffc00f09947 */ /* 0x008fea000383ffff */
[----:B------:R-:W-:Y:S05]  /*b740*/  BRA `(.L_x_89) ;  /* 0xffffff9c00e87947 */ /* 0x000fea000383ffff */
.L_x_92:
[----:B-1----:R1:W4:Y:S02]  /*b750*/  SYNCS.PHASECHK.TRANS64.TRYWAIT P0, [R193+URZ+0x90], R2 ;  /* 0x00009002c10075a7 */ /* 0x00232400080011ff */
[----:B----4-:R-:W-:Y:S05]  /*b760*/  @!P0 NANOSLEEP.SYNCS 0x989680 ;  /* 0x009896800000895d */ /* 0x010fea0003900000 */
[----:B------:R-:W4:Y:S02]  /*b770*/  @!P0 SYNCS.PHASECHK.TRANS64 P0, [R193+URZ+0x90], R2 ;  /* 0x00009002c10085a7 */ /* 0x000f2400080010ff */
[----:B----4-:R-:W-:Y:S05]  /*b780*/  @!P0 BRA `(.L_x_92) ;  /* 0xfffffffc00f08947 */ /* 0x010fea000383ffff */
[----:B------:R-:W-:Y:S05]  /*b790*/  BRA `(.L_x_91) ;  /* 0xffffffa000447947 */ /* 0x000fea000383ffff */
.L_x_101:
[----:B--2---:R2:W3:Y:S02]  /*b7a0*/  SYNCS.PHASECHK.TRANS64.TRYWAIT P0, [R204+URZ+0x20], R3 ;  /* 0x00002003cc0075a7 */ /* 0x0044e400080011ff */
[----:B---3--:R-:W-:Y:S05]  /*b7b0*/  @!P0 NANOSLEEP.SYNCS 0x989680 ;  /* 0x009896800000895d */ /* 0x008fea0003900000 */
[----:B------:R-:W3:Y:S02]  /*b7c0*/  @!P0 SYNCS.PHASECHK.TRANS64 P0, [R204+URZ+0x20], R3 ;  /* 0x00002003cc0085a7 */ /* 0x000ee400080010ff */
[----:B---3--:R-:W-:Y:S05]  /*b7d0*/  @!P0 BRA `(.L_x_101) ;  /* 0xfffffffc00f08947 */ /* 0x008fea000383ffff */
[----:B------:R-:W-:Y:S05]  /*b7e0*/  BRA `(.L_x_100) ;  /* 0xffffffb400507947 */ /* 0x000fea000383ffff */
.L_x_110:
[----:B--2---:R2:W3:Y:S02]  /*b7f0*/  SYNCS.PHASECHK.TRANS64.TRYWAIT P0, [R0+URZ+0x20], R5 ;  /* 0x00002005000075a7 */ /* 0x0044e400080011ff */
[----:B---3--:R-:W-:Y:S05]  /*b800*/  @!P0 NANOSLEEP.SYNCS 0x989680 ;  /* 0x009896800000895d */ /* 0x008fea0003900000 */
[----:B------:R-:W3:Y:S02]  /*b810*/  @!P0 SYNCS.PHASECHK.TRANS64 P0, [R0+URZ+0x20], R5 ;  /* 0x00002005000085a7 */ /* 0x000ee400080010ff */
[----:B---3--:R-:W-:Y:S05]  /*b820*/  @!P0 BRA `(.L_x_110) ;  /* 0xfffffffc00f08947 */ /* 0x008fea000383ffff */
[----:B------:R-:W-:Y:S05]  /*b830*/  BRA `(.L_x_109) ;  /* 0xffffffc800a87947 */ /* 0x000fea000383ffff */
.L_x_119:
[----:B--2---:R2:W3:Y:S02]  /*b840*/  SYNCS.PHASECHK.TRANS64.TRYWAIT P0, [R0+URZ+0x20], R3 ;  /* 0x00002003000075a7 */ /* 0x0044e400080011ff */
[----:B---3--:R-:W-:Y:S05]  /*b850*/  @!P0 NANOSLEEP.SYNCS 0x989680 ;  /* 0x009896800000895d */ /* 0x008fea0003900000 */
[----:B------:R-:W3:Y:S02]  /*b860*/  @!P0 SYNCS.PHASECHK.TRANS64 P0, [R0+URZ+0x20], R3 ;  /* 0x00002003000085a7 */ /* 0x000ee400080010ff */
[----:B---3--:R-:W-:Y:S05]  /*b870*/  @!P0 BRA `(.L_x_119) ;  /* 0xfffffffc00f08947 */ /* 0x008fea000383ffff */
[----:B------:R-:W-:Y:S05]  /*b880*/  BRA `(.L_x_118) ;  /* 0xffffffe0000c7947 */ /* 0x000fea000383ffff */
        .weak           $__internal_0_$__cuda_sm10x_tcgen05_guardrail_trap_col_being_dealloced_not_returned_by_alloc
        .type           $__internal_0_$__cuda_sm10x_tcgen05_guardrail_trap_col_being_dealloced_not_returned_by_alloc,@function
        .size           $__internal_0_$__cuda_sm10x_tcgen05_guardrail_trap_col_being_dealloced_not_returned_by_alloc,($__internal_1_$__cuda_sm10x_tcgen05_guardrail_trap_phase_invalid_during_alloc - $__internal_0_$__cuda_sm10x_tcgen05_guardrail_trap_col_being_dealloced_not_returned_by_alloc)
$__internal_0_$__cuda_sm10x_tcgen05_guardrail_trap_col_being_dealloced_not_returned_by_alloc:
[----:B------:R-:W-:Y:S05]  /*b890*/  BPT.TRAP 0x1 ;  /* 0x000000040000795c */ /* 0x000fea0000300000 */
[----:B------:R-:W-:-:S04]  /*b8a0*/  HFMA2 R3, -RZ, RZ, 0, 0 ;  /* 0x00000000ff037431 */ /* 0x000fc800000001ff */
[----:B------:R-:W-:Y:S05]  /*b8b0*/  RET.REL.NODEC R2 `(_ZN7cutlass13device_kernelINS_4gemm6kernel13GemmUniversalIN4cute5tupleIJiiiiEEENS1_10collective13CollectiveMmaINS1_35MainloopSm100TmaUmmaWarpSpecializedILi2ELi2ELi2ENS5_IJNS4_1CILi1EEESB_SB_EEEEENS5_IJNSA_ILi128EEENSA_ILi256EEESE_EEENS_12float_e5m2_tENS5_IJlSB_lEEESH_SI_NS4_8TiledMMAINS4_8MMA_AtomIJNS4_10MMA_TraitsINS4_19SM100_MMA_F8F6F4_SSEJSH_SH_fSE_SF_NS4_17integral_constantINS4_4UMMA5MajorELSP_0EEESQ_NSN_INSO_7ScaleInELSR_0EEESS_EEEEEENS4_6LayoutISC_NS5_IJNSA_ILi0EEESW_SW_EEEEENS5_IJNS4_10UnderscoreESZ_SZ_EEEEENS4_13SM90_TMA_LOADENS4_14ComposedLayoutINS4_7SwizzleILi3ELi4ELi3EEENS4_18smem_ptr_flag_bitsILi8EEENSV_INS5_IJNSA_ILi8EEESE_EEENS5_IJSE_SB_EEEEEEEvNS4_8identityES12_S1C_vS1D_EENS_8epilogue10collective18CollectiveEpilogueINS1F_23Sm100TmaWarpSpecializedILi4ELi2ELi64ELb0ELb0EEEJSG_NS5_IJNSV_ISE_SB_EENSV_INSA_ILi64EEESB_EEEEESH_SI_SH_SI_NS1F_6fusion15FusionCallbacksIS1J_NS1O_17LinearCombinationISH_fSH_fLNS_15FloatRoundStyleE2EEESG_S1N_JEEENS4_5SM1004TMEM4LOAD26SM100_TMEM_LOAD_32dp32b64xES12_NS13_INS14_ILi2ELi4ELi3EEES17_NSV_INS5_IJS18_S1L_EEENS5_IJS1L_SB_EEEEEEENS4_39AutoVectorizingCopyWithAssumedAlignmentILi128EEENS4_14SM90_TMA_STOREES22_S24_S24_EEEvvEEEEvNT_6ParamsE) ;  /* 0xffffff4402d07950 */ /* 0x000fea0003c3ffff */
        .weak           $__internal_1_$__cuda_sm10x_tcgen05_guardrail_trap_phase_invalid_during_alloc
        .type           $__internal_1_$__cuda_sm10x_tcgen05_guardrail_trap_phase_invalid_during_alloc,@function
        .size           $__internal_1_$__cuda_sm10x_tcgen05_guardrail_trap_phase_invalid_during_alloc,($__internal_2_$__cuda_sm10x_tcgen05_guardrail_trap_unallocated_columns_being_dealloced - $__internal_1_$__cuda_sm10x_tcgen05_guardrail_trap_phase_invalid_during_alloc)
$__internal_1_$__cuda_sm10x_tcgen05_guardrail_trap_phase_invalid_during_alloc:
[----:B------:R-:W-:Y:S05]  /*b8c0*/  BPT.TRAP 0x1 ;  /* 0x000000040000795c */ /* 0x000fea0000300000 */
[----:B------:R-:W-:-:S04]  /*b8d0*/  MOV R3, 0x0 ;  /* 0x0000000000037802 */ /* 0x000fc80000000f00 */
[----:B------:R-:W-:Y:S05]  /*b8e0*/  RET.REL.NODEC R2 `(_ZN7cutlass13device_kernelINS_4gemm6kernel13GemmUniversalIN4cute5tupleIJiiiiEEENS1_10collective13CollectiveMmaINS1_35MainloopSm100TmaUmmaWarpSpecializedILi2ELi2ELi2ENS5_IJNS4_1CILi1EEESB_SB_EEEEENS5_IJNSA_ILi128EEENSA_ILi256EEESE_EEENS_12float_e5m2_tENS5_IJlSB_lEEESH_SI_NS4_8TiledMMAINS4_8MMA_AtomIJNS4_10MMA_TraitsINS4_19SM100_MMA_F8F6F4_SSEJSH_SH_fSE_SF_NS4_17integral_constantINS4_4UMMA5MajorELSP_0EEESQ_NSN_INSO_7ScaleInELSR_0EEESS_EEEEEENS4_6LayoutISC_NS5_IJNSA_ILi0EEESW_SW_EEEEENS5_IJNS4_10UnderscoreESZ_SZ_EEEEENS4_13SM90_TMA_LOADENS4_14ComposedLayoutINS4_7SwizzleILi3ELi4ELi3EEENS4_18smem_ptr_flag_bitsILi8EEENSV_INS5_IJNSA_ILi8EEESE_EEENS5_IJSE_SB_EEEEEEEvNS4_8identityES12_S1C_vS1D_EENS_8epilogue10collective18CollectiveEpilogueINS1F_23Sm100TmaWarpSpecializedILi4ELi2ELi64ELb0ELb0EEEJSG_NS5_IJNSV_ISE_SB_EENSV_INSA_ILi64EEESB_EEEEESH_SI_SH_SI_NS1F_6fusion15FusionCallbacksIS1J_NS1O_17LinearCombinationISH_fSH_fLNS_15FloatRoundStyleE2EEESG_S1N_JEEENS4_5SM1004TMEM4LOAD26SM100_TMEM_LOAD_32dp32b64xES12_NS13_INS14_ILi2ELi4ELi3EEES17_NSV_INS5_IJS18_S1L_EEENS5_IJS1L_SB_EEEEEEENS4_39AutoVectorizingCopyWithAssumedAlignmentILi128EEENS4_14SM90_TMA_STOREES22_S24_S24_EEEvvEEEEvNT_6ParamsE) ;  /* 0xffffff4402c47950 */ /* 0x000fea0003c3ffff */
        .weak           $__internal_2_$__cuda_sm10x_tcgen05_guardrail_trap_unallocated_columns_being_dealloced
        .type           $__internal_2_$__cuda_sm10x_tcgen05_guardrail_trap_unallocated_columns_being_dealloced,@function
        .size           $__internal_2_$__cuda_sm10x_tcgen05_guardrail_trap_unallocated_columns_being_dealloced,(.L_x_161 - $__internal_2_$__cuda_sm10x_tcgen05_guardrail_trap_unallocated_columns_being_dealloced)
$__internal_2_$__cuda_sm10x_tcgen05_guardrail_trap_unallocated_columns_being_dealloced:
[----:B------:R-:W-:Y:S05]  /*b8f0*/  BPT.TRAP 0x1 ;  /* 0x000000040000795c */ /* 0x000fea0000300000 */
[----:B------:R-:W-:-:S04]  /*b900*/  HFMA2 R3, -RZ, RZ, 0, 0 ;  /* 0x00000000ff037431 */ /* 0x000fc800000001ff */
[----:B------:R-:W-:Y:S05]  /*b910*/  RET.REL.NODEC R2 `(_ZN7cutlass13device_kernelINS_4gemm6kernel13GemmUniversalIN4cute5tupleIJiiiiEEENS1_10collective13CollectiveMmaINS1_35MainloopSm100TmaUmmaWarpSpecializedILi2ELi2ELi2ENS5_IJNS4_1CILi1EEESB_SB_EEEEENS5_IJNSA_ILi128EEENSA_ILi256EEESE_EEENS_12float_e5m2_tENS5_IJlSB_lEEESH_SI_NS4_8TiledMMAINS4_8MMA_AtomIJNS4_10MMA_TraitsINS4_19SM100_MMA_F8F6F4_SSEJSH_SH_fSE_SF_NS4_17integral_constantINS4_4UMMA5MajorELSP_0EEESQ_NSN_INSO_7ScaleInELSR_0EEESS_EEEEEENS4_6LayoutISC_NS5_IJNSA_ILi0EEESW_SW_EEEEENS5_IJNS4_10UnderscoreESZ_SZ_EEEEENS4_13SM90_TMA_LOADENS4_14ComposedLayoutINS4_7SwizzleILi3ELi4ELi3EEENS4_18smem_ptr_flag_bitsILi8EEENSV_INS5_IJNSA_ILi8EEESE_EEENS5_IJSE_SB_EEEEEEEvNS4_8identityES12_S1C_vS1D_EENS_8epilogue10collective18CollectiveEpilogueINS1F_23Sm100TmaWarpSpecializedILi4ELi2ELi64ELb0ELb0EEEJSG_NS5_IJNSV_ISE_SB_EENSV_INSA_ILi64EEESB_EEEEESH_SI_SH_SI_NS1F_6fusion15FusionCallbacksIS1J_NS1O_17LinearCombinationISH_fSH_fLNS_15FloatRoundStyleE2EEESG_S1N_JEEENS4_5SM1004TMEM4LOAD26SM100_TMEM_LOAD_32dp32b64xES12_NS13_INS14_ILi2ELi4ELi3EEES17_NSV_INS5_IJS18_S1L_EEENS5_IJS1L_SB_EEEEEEENS4_39AutoVectorizingCopyWithAssumedAlignmentILi128EEENS4_14SM90_TMA_STOREES22_S24_S24_EEEvvEEEEvNT_6ParamsE) ;  /* 0xffffff4402b87950 */ /* 0x000fea0003c3ffff */
.L_x_160:
[----:B------:R-:W-:-:S00]  /*b920*/  BRA `(.L_x_160) ;  /* 0xfffffffc00fc7947 */ /* 0x000fc0000383ffff */
[----:B------:R-:W-:-:S00]  /*b930*/  NOP ;  /* 0x0000000000007918 */ /* 0x000fc00000000000 */
        /* <DEDUP_REMOVED lines=12> */
.L_x_161:


//--------------------- .nv.global.init           --------------------------
	.section	.nv.global.init,"aw",@progbits
.nv.global.init:
	.type		$str$27,@object
	.size		$str$27,($str$28 - $str$27)
$str$27:
        /*0000*/ 	.byte	0x28, 0x61, 0x64, 0x64, 0x72, 0x65, 0x73, 0x73, 0x20, 0x26, 0x20, 0x6d, 0x61, 0x73, 0x6b, 0x29
        /*0010*/ 	.byte	0x20, 0x3d, 0x3d, 0x20, 0x30, 0x00
	.type		$str$28,@object
	.size		$str$28,($str$26 - $str$28)
$str$28:
        /*0016*/ 	.byte	0x2f, 0x74, 0x6d, 0x70, 0x2f, 0x63, 0x75, 0x74, 0x6c, 0x61, 0x73, 0x73, 0x5f, 0x73, 0x77, 0x65
        /*0026*/ 	.byte	0x65, 0x70, 0x5f, 0x73, 0x72, 0x63, 0x2f, 0x69, 0x6e, 0x63, 0x6c, 0x75, 0x64, 0x65, 0x2f, 0x63
        /*0036*/ 	.byte	0x75, 0x74, 0x65, 0x2f, 0x70, 0x6f, 0x69, 0x6e, 0x74, 0x65, 0x72, 0x5f, 0x66, 0x6c, 0x61, 0x67
        /*0046*/ 	.byte	0x67, 0x65, 0x64, 0x2e, 0x68, 0x70, 0x70, 0x00
	.type		$str$26,@object
	.size		$str$26,($str$25 - $str$26)
$str$26:
        /*004e*/ 	.byte	0x2f, 0x74, 0x6d, 0x70, 0x2f, 0x63, 0x75, 0x74, 0x6c, 0x61, 0x73, 0x73, 0x5f, 0x73, 0x77, 0x65
        /*005e*/ 	.byte	0x65, 0x70, 0x5f, 0x73, 0x72, 0x63, 0x2f, 0x69, 0x6e, 0x63, 0x6c, 0x75, 0x64, 0x65, 0x2f, 0x63
        /*006e*/ 	.byte	0x75, 0x74, 0x65, 0x2f, 0x61, 0x74, 0x6f, 0x6d, 0x2f, 0x63, 0x6f, 0x70, 0x79, 0x5f, 0x74, 0x72
        /*007e*/ 	.byte	0x61, 0x69, 0x74, 0x73, 0x5f, 0x73, 0x6d, 0x31, 0x30, 0x30, 0x2e, 0x68, 0x70, 0x70, 0x00
	.type		$str$25,@object
	.size		$str$25,(__unnamed_1 - $str$25)
$str$25:
        /*008d*/ 	.byte	0x28, 0x28, 0x75, 0x69, 0x6e, 0x74, 0x33, 0x32, 0x5f, 0x74, 0x28, 0x74, 0x68, 0x72, 0x65, 0x61
        /*009d*/ 	.byte	0x64, 0x49, 0x64, 0x78, 0x2e, 0x78, 0x29, 0x20, 0x2f, 0x20, 0x33, 0x32, 0x29, 0x20, 0x25, 0x20
        /*00ad*/ 	.byte	0x34, 0x29, 0x20, 0x3d, 0x3d, 0x20, 0x28, 0x28, 0x28, 0x74, 0x6d, 0x65, 0x6d, 0x5f, 0x61, 0x64
        /*00bd*/ 	.byte	0x64, 0x72, 0x20, 0x3e, 0x3e, 0x20, 0x31, 0x36, 0x29, 0x20, 0x2f, 0x20, 0x33, 0x32, 0x29, 0x20
        /*00cd*/ 	.byte	0x25, 0x20, 0x34, 0x29, 0x00
	.type		__unnamed_1,@object
	.size		__unnamed_1,(__unnamed_2 - __unnamed_1)
__unnamed_1:
        /*00d2*/ 	.byte	0x61, 0x75, 0x74, 0x6f, 0x20, 0x63, 0x75, 0x74, 0x65, 0x3a, 0x3a, 0x61, 0x73, 0x5f, 0x70, 0x6f
        /* <DEDUP_REMOVED lines=24> */
        /*0262*/ 	.byte	0x43, 0x3c, 0x38, 0x31, 0x39, 0x32, 0x3e, 0x3e, 0x3e, 0x3e, 0x5d, 0x00
	.type		__unnamed_2,@object
	.size		__unnamed_2,(__unnamed_3 - __unnamed_2)
__unnamed_2:
        /* <DEDUP_REMOVED lines=26> */
	.type		__unnamed_3,@object
	.size		__unnamed_3,(.L_3 - __unnamed_3)
__unnamed_3:
        /* <DEDUP_REMOVED lines=42> */
        /*06aa*/ 	.byte	0x3e, 0x3e, 0x3e, 0x3e, 0x5d, 0x00
.L_3:


//--------------------- .nv.shared._ZN7cutlass13device_kernelINS_4gemm6kernel13GemmUniversalIN4cute5tupleIJiiiiEEENS1_10collective13CollectiveMmaINS1_35MainloopSm100TmaUmmaWarpSpecializedILi2ELi2ELi2ENS5_IJNS4_1CILi1EEESB_SB_EEEEENS5_IJNSA_ILi128EEENSA_ILi256EEESE_EEENS_12float_e5m2_tENS5_IJlSB_lEEESH_SI_NS4_8TiledMMAINS4_8MMA_AtomIJNS4_10MMA_TraitsINS4_19SM100_MMA_F8F6F4_SSEJSH_SH_fSE_SF_NS4_17integral_constantINS4_4UMMA5MajorELSP_0EEESQ_NSN_INSO_7ScaleInELSR_0EEESS_EEEEEENS4_6LayoutISC_NS5_IJNSA_ILi0EEESW_SW_EEEEENS5_IJNS4_10UnderscoreESZ_SZ_EEEEENS4_13SM90_TMA_LOADENS4_14ComposedLayoutINS4_7SwizzleILi3ELi4ELi3EEENS4_18smem_ptr_flag_bitsILi8EEENSV_INS5_IJNSA_ILi8EEESE_EEENS5_IJSE_SB_EEEEEEEvNS4_8identityES12_S1C_vS1D_EENS_8epilogue10collective18CollectiveEpilogueINS1F_23Sm100TmaWarpSpecializedILi4ELi2ELi64ELb0ELb0EEEJSG_NS5_IJNSV_ISE_SB_EENSV_INSA_ILi64EEESB_EEEEESH_SI_SH_SI_NS1F_6fusion15FusionCallbacksIS1J_NS1O_17LinearCombinationISH_fSH_fLNS_15FloatRoundStyleE2EEESG_S1N_JEEENS4_5SM1004TMEM4LOAD26SM100_TMEM_LOAD_32dp32b64xES12_NS13_INS14_ILi2ELi4ELi3EEES17_NSV_INS5_IJS18_S1L_EEENS5_IJS1L_SB_EEEEEEENS4_39AutoVectorizingCopyWithAssumedAlignmentILi128EEENS4_14SM90_TMA_STOREES22_S24_S24_EEEvvEEEEvNT_6ParamsE --------------------------
	.section	.nv.shared._ZN7cutlass13device_kernelINS_4gemm6kernel13GemmUniversalIN4cute5tupleIJiiiiEEENS1_10collective13CollectiveMmaINS1_35MainloopSm100TmaUmmaWarpSpecializedILi2ELi2ELi2ENS5_IJNS4_1CILi1EEESB_SB_EEEEENS5_IJNSA_ILi128EEENSA_ILi256EEESE_EEENS_12float_e5m2_tENS5_IJlSB_lEEESH_SI_NS4_8TiledMMAINS4_8MMA_AtomIJNS4_10MMA_TraitsINS4_19SM100_MMA_F8F6F4_SSEJSH_SH_fSE_SF_NS4_17integral_constantINS4_4UMMA5MajorELSP_0EEESQ_NSN_INSO_7ScaleInELSR_0EEESS_EEEEEENS4_6LayoutISC_NS5_IJNSA_ILi0EEESW_SW_EEEEENS5_IJNS4_10UnderscoreESZ_SZ_EEEEENS4_13SM90_TMA_LOADENS4_14ComposedLayoutINS4_7SwizzleILi3ELi4ELi3EEENS4_18smem_ptr_flag_bitsILi8EEENSV_INS5_IJNSA_ILi8EEESE_EEENS5_IJSE_SB_EEEEEEEvNS4_8identityES12_S1C_vS1D_EENS_8epilogue10collective18CollectiveEpilogueINS1F_23Sm100TmaWarpSpecializedILi4ELi2ELi64ELb0ELb0EEEJSG_NS5_IJNSV_ISE_SB_EENSV_INSA_ILi64EEESB_EEEEESH_SI_SH_SI_NS1F_6fusion15FusionCallbacksIS1J_NS1O_17LinearCombinationISH_fSH_fLNS_15FloatRoundStyleE2EEESG_S1N_JEEENS4_5SM1004TMEM4LOAD26SM100_TMEM_LOAD_32dp32b64xES12_NS13_INS14_ILi2ELi4ELi3EEES17_NSV_INS5_IJS18_S1L_EEENS5_IJS1L_SB_EEEEEEENS4_39AutoVectorizingCopyWithAssumedAlignmentILi128EEENS4_14SM90_TMA_STOREES22_S24_S24_EEEvvEEEEvNT_6ParamsE,"aw",@nobits
	.sectionflags	@""
	.align	16
	.zero		1024


//--------------------- .nv.shared.reserved.0     --------------------------
	.section	.nv.shared.reserved.0,"aw",@nobits
	.weak		__nv_reservedSMEM_offset_0_alias
	.size		__nv_reservedSMEM_offset_0_alias, 0, 64
	.other		__nv_reservedSMEM_offset_0_alias,@"STO_CUDA_RESERVED_SHARED STV_DEFAULT"
__nv_reservedSMEM_offset_0_alias:
	.zero		0
.nv.shared.reserved.0:
	.zero		64
	.weak		__nv_reservedSMEM_tcgen05_partition
	.type		__nv_reservedSMEM_tcgen05_partition,@object
	.size		__nv_reservedSMEM_tcgen05_partition,(.L_0 - __nv_reservedSMEM_tcgen05_partition)
__nv_reservedSMEM_tcgen05_partition:
	.zero		32
.L_0:


//--------------------- .nv.global                --------------------------
	.section	.nv.global,"aw",@nobits
.nv.global:
	.type		_ZN40_INTERNAL_734f898c_4_k_cu_d9f090ac_217264cute1_E,@object
	.size		_ZN40_INTERNAL_734f898c_4_k_cu_d9f090ac_217264cute1_E,(_ZN40_INTERNAL_734f898c_4_k_cu_d9f090ac_217264cuda3std3__45__cpo6cbeginE - _ZN40_INTERNAL_734f898c_4_k_cu_d9f090ac_217264cute1_E)
_ZN40_INTERNAL_734f898c_4_k_cu_d9f090ac_217264cute1_E:
	.zero		1
	.type		_ZN40_INTERNAL_734f898c_4_k_cu_d9f090ac_217264cuda3std3__45__cpo6cbeginE,@object
	.size		_ZN40_INTERNAL_734f898c_4_k_cu_d9f090ac_217264cuda3std3__45__cpo6cbeginE,(_ZN40_INTERNAL_734f898c_4_k_cu_d9f090ac_217264cuda3std3__48in_placeE - _ZN40_INTERNAL_734f898c_4_k_cu_d9f090ac_217264cuda3std3__45__cpo6cbeginE)
_ZN40_INTERNAL_734f898c_4_k_cu_d9f090ac_217264cuda3std3__45__cpo6cbeginE:
	.zero		1
	.type		_ZN40_INTERNAL_734f898c_4_k_cu_d9f090ac_217264cuda3std3__48in_placeE,@object
	.size		_ZN40_INTERNAL_734f898c_4_k_cu_d9f090ac_217264cuda3std3__48in_placeE,(_ZN40_INTERNAL_734f898c_4_k_cu_d9f090ac_217264cuda3std6ranges3__45__cpo9iter_moveE - _ZN40_INTERNAL_734f898c_4_k_cu_d9f090ac_217264cuda3std3__48in_placeE)
_ZN40_INTERNAL_734f898c_4_k_cu_d9f090ac_217264cuda3std3__48in_placeE:
	.zero		1
	.type		_ZN40_INTERNAL_734f898c_4_k_cu_d9f090ac_217264cuda3std6ranges3__45__cpo9iter_moveE,@object
	.size		_ZN40_INTERNAL_734f898c_4_k_cu_d9f090ac_217264cuda3std6ranges3__45__cpo9iter_moveE,(_ZN40_INTERNAL_734f898c_4_k_cu_d9f090ac_217264cuda3std3__45__cpo5beginE - _ZN40_INTERNAL_734f898c_4_k_cu_d9f090ac_217264cuda3std6ranges3__45__cpo9iter_moveE)
_ZN40_INTERNAL_734f898c_4_k_cu_d9f090ac_217264cuda3std6ranges3__45__cpo9iter_moveE:
	.zero		1
	.type		_ZN40_INTERNAL_734f898c_4_k_cu_d9f090ac_217264cuda3std3__45__cpo5beginE,@object
	.size		_ZN40_INTERNAL_734f898c_4_k_cu_d9f090ac_217264cuda3std3__45__cpo5beginE,(_ZN40_INTERNAL_734f898c_4_k_cu_d9f090ac_217264cuda3std3__442_GLOBAL__N__734f898c_4_k_cu_d9f090ac_217266ignoreE - _ZN40_INTERNAL_734f898c_4_k_cu_d9f090ac_217264cuda3std3__45__cpo5beginE)
_ZN40_INTERNAL_734f898c_4_k_cu_d9f090ac_217264cuda3std3__45__cpo5beginE:
	.zero		1
	.type		_ZN40_INTERNAL_734f898c_4_k_cu_d9f090ac_217264cuda3std3__442_GLOBAL__N__734f898c_4_k_cu_d9f090ac_217266ignoreE,@object
	.size		_ZN40_INTERNAL_734f898c_4_k_cu_d9f090ac_217264cuda3std3__442_GLOBAL__N__734f898c_4_k_cu_d9f090ac_217266ignoreE,(_ZN40_INTERNAL_734f898c_4_k_cu_d9f090ac_217264cute7productE - _ZN40_INTERNAL_734f898c_4_k_cu_d9f090ac_217264cuda3std3__442_GLOBAL__N__734f898c_4_k_cu_d9f090ac_217266ignoreE)
_ZN40_INTERNAL_734f898c_4_k_cu_d9f090ac_217264cuda3std3__442_GLOBAL__N__734f898c_4_k_cu_d9f090ac_217266ignoreE:
	.zero		1
	.type		_ZN40_INTERNAL_734f898c_4_k_cu_d9f090ac_217264cute7productE,@object
	.size		_ZN40_INTERNAL_734f898c_4_k_cu_d9f090ac_217264cute7productE,(_ZN40_INTERNAL_734f898c_4_k_cu_d9f090ac_217264cuda3std3__45__cpo3endE - _ZN40_INTERNAL_734f898c_4_k_cu_d9f090ac_217264cute7productE)
_ZN40_INTERNAL_734f898c_4_k_cu_d9f090ac_217264cute7productE:
	.zero		1
	.type		_ZN40_INTERNAL_734f898c_4_k_cu_d9f090ac_217264cuda3std3__45__cpo3endE,@object
	.size		_ZN40_INTERNAL_734f898c_4_k_cu_d9f090ac_217264cuda3std3__45__cpo3endE,(_ZN40_INTERNAL_734f898c_4_k_cu_d9f090ac_217264cuda3std3__419piecewise_constructE - _ZN40_INTERNAL_734f898c_4_k_cu_d9f090ac_217264cuda3std3__45__cpo3endE)
_ZN40_INTERNAL_734f898c_4_k_cu_d9f090ac_217264cuda3std3__45__cpo3endE:
	.zero		1
	.type		_ZN40_INTERNAL_734f898c_4_k_cu_d9f090ac_217264cuda3std3__419piecewise_constructE,@object
	.size		_ZN40_INTERNAL_734f898c_4_k_cu_d9f090ac_217264cuda3std3__419piecewise_constructE,(_ZN40_INTERNAL_734f898c_4_k_cu_d9f090ac_217264cuda3std3__45__cpo4cendE - _ZN40_INTERNAL_734f898c_4_k_cu_d9f090ac_217264cuda3std3__419piecewise_constructE)
_ZN40_INTERNAL_734f898c_4_k_cu_d9f090ac_217264cuda3std3__419piecewise_constructE:
	.zero		1
	.type		_ZN40_INTERNAL_734f898c_4_k_cu_d9f090ac_217264cuda3std3__45__cpo4cendE,@object
	.size		_ZN40_INTERNAL_734f898c_4_k_cu_d9f090ac_217264cuda3std3__45__cpo4cendE,(_ZN40_INTERNAL_734f898c_4_k_cu_d9f090ac_217264cuda3std6ranges3__45__cpo4swapE - _ZN40_INTERNAL_734f898c_4_k_cu_d9f090ac_217264cuda3std3__45__cpo4cendE)
_ZN40_INTERNAL_734f898c_4_k_cu_d9f090ac_217264cuda3std3__45__cpo4cendE:
	.zero		1
	.type		_ZN40_INTERNAL_734f898c_4_k_cu_d9f090ac_217264cuda3std6ranges3__45__cpo4swapE,@object
	.size		_ZN40_INTERNAL_734f898c_4_k_cu_d9f090ac_217264cuda3std6ranges3__45__cpo4swapE,(.L_11 - _ZN40_INTERNAL_734f898c_4_k_cu_d9f090ac_217264cuda3std6ranges3__45__cpo4swapE)
_ZN40_INTERNAL_734f898c_4_k_cu_d9f090ac_217264cuda3std6ranges3__45__cpo4swapE:
	.zero		1
.L_11:


//--------------------- .nv.constant0._ZN7cutlass13device_kernelINS_4gemm6kernel13GemmUniversalIN4cute5tupleIJiiiiEEENS1_10collective13CollectiveMmaINS1_35MainloopSm100TmaUmmaWarpSpecializedILi2ELi2ELi2ENS5_IJNS4_1CILi1EEESB_SB_EEEEENS5_IJNSA_ILi128EEENSA_ILi256EEESE_EEENS_12float_e5m2_tENS5_IJlSB_lEEESH_SI_NS4_8TiledMMAINS4_8MMA_AtomIJNS4_10MMA_TraitsINS4_19SM100_MMA_F8F6F4_SSEJSH_SH_fSE_SF_NS4_17integral_constantINS4_4UMMA5MajorELSP_0EEESQ_NSN_INSO_7ScaleInELSR_0EEESS_EEEEEENS4_6LayoutISC_NS5_IJNSA_ILi0EEESW_SW_EEEEENS5_IJNS4_10UnderscoreESZ_SZ_EEEEENS4_13SM90_TMA_LOADENS4_14ComposedLayoutINS4_7SwizzleILi3ELi4ELi3EEENS4_18smem_ptr_flag_bitsILi8EEENSV_INS5_IJNSA_ILi8EEESE_EEENS5_IJSE_SB_EEEEEEEvNS4_8identityES12_S1C_vS1D_EENS_8epilogue10collective18CollectiveEpilogueINS1F_23Sm100TmaWarpSpecializedILi4ELi2ELi64ELb0ELb0EEEJSG_NS5_IJNSV_ISE_SB_EENSV_INSA_ILi64EEESB_EEEEESH_SI_SH_SI_NS1F_6fusion15FusionCallbacksIS1J_NS1O_17LinearCombinationISH_fSH_fLNS_15FloatRoundStyleE2EEESG_S1N_JEEENS4_5SM1004TMEM4LOAD26SM100_TMEM_LOAD_32dp32b64xES12_NS13_INS14_ILi2ELi4ELi3EEES17_NSV_INS5_IJS18_S1L_EEENS5_IJS1L_SB_EEEEEEENS4_39AutoVectorizingCopyWithAssumedAlignmentILi128EEENS4_14SM90_TMA_STOREES22_S24_S24_EEEvvEEEEvNT_6ParamsE --------------------------
	.section	.nv.constant0._ZN7cutlass13device_kernelINS_4gemm6kernel13GemmUniversalIN4cute5tupleIJiiiiEEENS1_10collective13CollectiveMmaINS1_35MainloopSm100TmaUmmaWarpSpecializedILi2ELi2ELi2ENS5_IJNS4_1CILi1EEESB_SB_EEEEENS5_IJNSA_ILi128EEENSA_ILi256EEESE_EEENS_12float_e5m2_tENS5_IJlSB_lEEESH_SI_NS4_8TiledMMAINS4_8MMA_AtomIJNS4_10MMA_TraitsINS4_19SM100_MMA_F8F6F4_SSEJSH_SH_fSE_SF_NS4_17integral_constantINS4_4UMMA5MajorELSP_0EEESQ_NSN_INSO_7ScaleInELSR_0EEESS_EEEEEENS4_6LayoutISC_NS5_IJNSA_ILi0EEESW_SW_EEEEENS5_IJNS4_10UnderscoreESZ_SZ_EEEEENS4_13SM90_TMA_LOADENS4_14ComposedLayoutINS4_7SwizzleILi3ELi4ELi3EEENS4_18smem_ptr_flag_bitsILi8EEENSV_INS5_IJNSA_ILi8EEESE_EEENS5_IJSE_SB_EEEEEEEvNS4_8identityES12_S1C_vS1D_EENS_8epilogue10collective18CollectiveEpilogueINS1F_23Sm100TmaWarpSpecializedILi4ELi2ELi64ELb0ELb0EEEJSG_NS5_IJNSV_ISE_SB_EENSV_INSA_ILi64EEESB_EEEEESH_SI_SH_SI_NS1F_6fusion15FusionCallbacksIS1J_NS1O_17LinearCombinationISH_fSH_fLNS_15FloatRoundStyleE2EEESG_S1N_JEEENS4_5SM1004TMEM4LOAD26SM100_TMEM_LOAD_32dp32b64xES12_NS13_INS14_ILi2ELi4ELi3EEES17_NSV_INS5_IJS18_S1L_EEENS5_IJS1L_SB_EEEEEEENS4_39AutoVectorizingCopyWithAssumedAlignmentILi128EEENS4_14SM90_TMA_STOREES22_S24_S24_EEEvvEEEEvNT_6ParamsE,"a",@progbits
	.sectionflags	@""
	.align	4
.nv.constant0._ZN7cutlass13device_kernelINS_4gemm6kernel13GemmUniversalIN4cute5tupleIJiiiiEEENS1_10collective13CollectiveMmaINS1_35MainloopSm100TmaUmmaWarpSpecializedILi2ELi2ELi2ENS5_IJNS4_1CILi1EEESB_SB_EEEEENS5_IJNSA_ILi128EEENSA_ILi256EEESE_EEENS_12float_e5m2_tENS5_IJlSB_lEEESH_SI_NS4_8TiledMMAINS4_8MMA_AtomIJNS4_10MMA_TraitsINS4_19SM100_MMA_F8F6F4_SSEJSH_SH_fSE_SF_NS4_17integral_constantINS4_4UMMA5MajorELSP_0EEESQ_NSN_INSO_7ScaleInELSR_0EEESS_EEEEEENS4_6LayoutISC_NS5_IJNSA_ILi0EEESW_SW_EEEEENS5_IJNS4_10UnderscoreESZ_SZ_EEEEENS4_13SM90_TMA_LOADENS4_14ComposedLayoutINS4_7SwizzleILi3ELi4ELi3EEENS4_18smem_ptr_flag_bitsILi8EEENSV_INS5_IJNSA_ILi8EEESE_EEENS5_IJSE_SB_EEEEEEEvNS4_8identityES12_S1C_vS1D_EENS_8epilogue10collective18CollectiveEpilogueINS1F_23Sm100TmaWarpSpecializedILi4ELi2ELi64ELb0ELb0EEEJSG_NS5_IJNSV_ISE_SB_EENSV_INSA_ILi64EEESB_EEEEESH_SI_SH_SI_NS1F_6fusion15FusionCallbacksIS1J_NS1O_17LinearCombinationISH_fSH_fLNS_15FloatRoundStyleE2EEESG_S1N_JEEENS4_5SM1004TMEM4LOAD26SM100_TMEM_LOAD_32dp32b64xES12_NS13_INS14_ILi2ELi4ELi3EEES17_NSV_INS5_IJS18_S1L_EEENS5_IJS1L_SB_EEEEEEENS4_39AutoVectorizingCopyWithAssumedAlignmentILi128EEENS4_14SM90_TMA_STOREES22_S24_S24_EEEvvEEEEvNT_6ParamsE:
	.zero		2944


//--------------------- SYMBOLS --------------------------

	.type		.nv.reservedSmem.offset0,@object
	.size		.nv.reservedSmem.offset0,0x4
	.type		.nv.reservedSmem.cap,@object
	.size		.nv.reservedSmem.cap,0x4
	.type		__assertfail,@function
